	.target	sm_90a

	.elftype	@"ET_EXEC"


//--------------------- .note.nv.tkinfo           --------------------------
	.section	.note.nv.tkinfo,"",@"SHT_NOTE"
	.sectionflags	@"SHF_NOTE_NV_TKINFO"
	.tkinfo
        /*0018*/ 	.word	0x00000002
        /*0030*/ 	.string	""
        /*0030*/ 	.string	"ptxas"
        /*0030*/ 	.string	"Cuda compilation tools, release 13.0, V13.0.88"
        /*0030*/ 	.string	"Build cuda_13.0.r13.0/compiler.36424714_0"
        /*0030*/ 	.string	"-arch sm_90a -m 64 "



//--------------------- .note.nv.cuinfo           --------------------------
	.section	.note.nv.cuinfo,"",@"SHT_NOTE"
	.sectionflags	@"SHF_NOTE_NV_CUINFO"
        /*0018*/ 	.short	0x0002
        /*001a*/ 	.short	0x005a
        /*001c*/ 	.short	0x0082
	.zero		2


//--------------------- .nv.info                  --------------------------
	.section	.nv.info,"",@"SHT_CUDA_INFO"
	.align	4


	//----- nvinfo : EIATTR_REGCOUNT
	.align		4
        /*0000*/ 	.byte	0x04, 0x2f
        /*0002*/ 	.short	(.L_15 - .L_14)
	.align		4
.L_14:
        /*0004*/ 	.word	index@(_ZN7cutlass13device_kernelINS_4gemm6kernel13GemmUniversalIN4cute5tupleIJiiiiEEENS1_10collective13CollectiveMmaINS1_34MainloopSm90TmaGmmaWarpSpecializedILi4ENS5_IJNS4_1CILi1EEENSA_ILi2EEESB_EEENS1_35KernelTmaWarpSpecializedCooperativeEEENS5_IJNSA_ILi128EEENSA_ILi64EEESG_EEENS_6half_tENS5_IJlSB_lEEESJ_SK_NS4_8TiledMMAINS4_8MMA_AtomIJNS4_4SM904GMMA25MMA_64x64x16_F32F16F16_SSILNSO_5MajorE0ELSQ_0ELNSO_7ScaleInE1ELSR_1EEEEEENS4_6LayoutINS5_IJSC_SB_SB_EEENS5_IJSB_NSA_ILi0EEESW_EEEEENS5_IJNS4_10UnderscoreESZ_SZ_EEEEENS4_23SM90_TMA_LOAD_MULTICASTENS4_14ComposedLayoutINS4_7SwizzleILi3ELi4ELi3EEENS4_18smem_ptr_flag_bitsILi16EEENSU_INS5_IJNSA_ILi8EEESH_EEENS5_IJSH_SB_EEEEEEEvNS4_8identityENS4_13SM90_TMA_LOADES1C_vS1D_EENS_8epilogue10collective6detail29Sm90TmaWarpSpecializedAdapterINS1H_15DefaultEpilogueISJ_SK_SK_NS1G_6thread17LinearCombinationISJ_Li1EffLNS1L_9ScaleType4KindE0ELNS_15FloatRoundStyleE2ESJ_EENS1_15EpilogueDefaultEEEEEvvEEEEvNT_6ParamsE)
        /*0008*/ 	.word	0x000000a8


	//----- nvinfo : EIATTR_FRAME_SIZE
	.align		4
.L_15:
        /*000c*/ 	.byte	0x04, 0x11
        /*000e*/ 	.short	(.L_17 - .L_16)
	.align		4
.L_16:
        /*0010*/ 	.word	index@(_ZN7cutlass13device_kernelINS_4gemm6kernel13GemmUniversalIN4cute5tupleIJiiiiEEENS1_10collective13CollectiveMmaINS1_34MainloopSm90TmaGmmaWarpSpecializedILi4ENS5_IJNS4_1CILi1EEENSA_ILi2EEESB_EEENS1_35KernelTmaWarpSpecializedCooperativeEEENS5_IJNSA_ILi128EEENSA_ILi64EEESG_EEENS_6half_tENS5_IJlSB_lEEESJ_SK_NS4_8TiledMMAINS4_8MMA_AtomIJNS4_4SM904GMMA25MMA_64x64x16_F32F16F16_SSILNSO_5MajorE0ELSQ_0ELNSO_7ScaleInE1ELSR_1EEEEEENS4_6LayoutINS5_IJSC_SB_SB_EEENS5_IJSB_NSA_ILi0EEESW_EEEEENS5_IJNS4_10UnderscoreESZ_SZ_EEEEENS4_23SM90_TMA_LOAD_MULTICASTENS4_14ComposedLayoutINS4_7SwizzleILi3ELi4ELi3EEENS4_18smem_ptr_flag_bitsILi16EEENSU_INS5_IJNSA_ILi8EEESH_EEENS5_IJSH_SB_EEEEEEEvNS4_8identityENS4_13SM90_TMA_LOADES1C_vS1D_EENS_8epilogue10collective6detail29Sm90TmaWarpSpecializedAdapterINS1H_15DefaultEpilogueISJ_SK_SK_NS1G_6thread17LinearCombinationISJ_Li1EffLNS1L_9ScaleType4KindE0ELNS_15FloatRoundStyleE2ESJ_EENS1_15EpilogueDefaultEEEEEvvEEEEvNT_6ParamsE)
        /*0014*/ 	.word	0x00000000


	//----- nvinfo : EIATTR_MIN_STACK_SIZE
	.align		4
.L_17:
        /*0018*/ 	.byte	0x04, 0x12
        /*001a*/ 	.short	(.L_19 - .L_18)
	.align		4
.L_18:
        /*001c*/ 	.word	index@(_ZN7cutlass13device_kernelINS_4gemm6kernel13GemmUniversalIN4cute5tupleIJiiiiEEENS1_10collective13CollectiveMmaINS1_34MainloopSm90TmaGmmaWarpSpecializedILi4ENS5_IJNS4_1CILi1EEENSA_ILi2EEESB_EEENS1_35KernelTmaWarpSpecializedCooperativeEEENS5_IJNSA_ILi128EEENSA_ILi64EEESG_EEENS_6half_tENS5_IJlSB_lEEESJ_SK_NS4_8TiledMMAINS4_8MMA_AtomIJNS4_4SM904GMMA25MMA_64x64x16_F32F16F16_SSILNSO_5MajorE0ELSQ_0ELNSO_7ScaleInE1ELSR_1EEEEEENS4_6LayoutINS5_IJSC_SB_SB_EEENS5_IJSB_NSA_ILi0EEESW_EEEEENS5_IJNS4_10UnderscoreESZ_SZ_EEEEENS4_23SM90_TMA_LOAD_MULTICASTENS4_14ComposedLayoutINS4_7SwizzleILi3ELi4ELi3EEENS4_18smem_ptr_flag_bitsILi16EEENSU_INS5_IJNSA_ILi8EEESH_EEENS5_IJSH_SB_EEEEEEEvNS4_8identityENS4_13SM90_TMA_LOADES1C_vS1D_EENS_8epilogue10collective6detail29Sm90TmaWarpSpecializedAdapterINS1H_15DefaultEpilogueISJ_SK_SK_NS1G_6thread17LinearCombinationISJ_Li1EffLNS1L_9ScaleType4KindE0ELNS_15FloatRoundStyleE2ESJ_EENS1_15EpilogueDefaultEEEEEvvEEEEvNT_6ParamsE)
        /*0020*/ 	.word	0x00000000
.L_19:


//--------------------- .nv.compat                --------------------------
	.section	.nv.compat,"",@"SHT_CUDA_COMPAT_INFO"
	.align	4
        /*0000*/ 	.byte	0x02, 0x09, 0x01, 0x00, 0x02, 0x02, 0x04, 0x00, 0x02, 0x05, 0x05, 0x00, 0x03, 0x07, 0x01, 0x01
        /*0010*/ 	.byte	0x02, 0x03, 0x01, 0x00, 0x02, 0x06, 0x01, 0x00, 0x04, 0x0b, 0x08, 0x00, 0x00, 0x00, 0x00, 0x00
        /*0020*/ 	.byte	0x00, 0x00, 0x00, 0x00


//--------------------- .nv.info._ZN7cutlass13device_kernelINS_4gemm6kernel13GemmUniversalIN4cute5tupleIJiiiiEEENS1_10collective13CollectiveMmaINS1_34MainloopSm90TmaGmmaWarpSpecializedILi4ENS5_IJNS4_1CILi1EEENSA_ILi2EEESB_EEENS1_35KernelTmaWarpSpecializedCooperativeEEENS5_IJNSA_ILi128EEENSA_ILi64EEESG_EEENS_6half_tENS5_IJlSB_lEEESJ_SK_NS4_8TiledMMAINS4_8MMA_AtomIJNS4_4SM904GMMA25MMA_64x64x16_F32F16F16_SSILNSO_5MajorE0ELSQ_0ELNSO_7ScaleInE1ELSR_1EEEEEENS4_6LayoutINS5_IJSC_SB_SB_EEENS5_IJSB_NSA_ILi0EEESW_EEEEENS5_IJNS4_10UnderscoreESZ_SZ_EEEEENS4_23SM90_TMA_LOAD_MULTICASTENS4_14ComposedLayoutINS4_7SwizzleILi3ELi4ELi3EEENS4_18smem_ptr_flag_bitsILi16EEENSU_INS5_IJNSA_ILi8EEESH_EEENS5_IJSH_SB_EEEEEEEvNS4_8identityENS4_13SM90_TMA_LOADES1C_vS1D_EENS_8epilogue10collective6detail29Sm90TmaWarpSpecializedAdapterINS1H_15DefaultEpilogueISJ_SK_SK_NS1G_6thread17LinearCombinationISJ_Li1EffLNS1L_9ScaleType4KindE0ELNS_15FloatRoundStyleE2ESJ_EENS1_15EpilogueDefaultEEEEEvvEEEEvNT_6ParamsE --------------------------
	.section	.nv.info._ZN7cutlass13device_kernelINS_4gemm6kernel13GemmUniversalIN4cute5tupleIJiiiiEEENS1_10collective13CollectiveMmaINS1_34MainloopSm90TmaGmmaWarpSpecializedILi4ENS5_IJNS4_1CILi1EEENSA_ILi2EEESB_EEENS1_35KernelTmaWarpSpecializedCooperativeEEENS5_IJNSA_ILi128EEENSA_ILi64EEESG_EEENS_6half_tENS5_IJlSB_lEEESJ_SK_NS4_8TiledMMAINS4_8MMA_AtomIJNS4_4SM904GMMA25MMA_64x64x16_F32F16F16_SSILNSO_5MajorE0ELSQ_0ELNSO_7ScaleInE1ELSR_1EEEEEENS4_6LayoutINS5_IJSC_SB_SB_EEENS5_IJSB_NSA_ILi0EEESW_EEEEENS5_IJNS4_10UnderscoreESZ_SZ_EEEEENS4_23SM90_TMA_LOAD_MULTICASTENS4_14ComposedLayoutINS4_7SwizzleILi3ELi4ELi3EEENS4_18smem_ptr_flag_bitsILi16EEENSU_INS5_IJNSA_ILi8EEESH_EEENS5_IJSH_SB_EEEEEEEvNS4_8identityENS4_13SM90_TMA_LOADES1C_vS1D_EENS_8epilogue10collective6detail29Sm90TmaWarpSpecializedAdapterINS1H_15DefaultEpilogueISJ_SK_SK_NS1G_6thread17LinearCombinationISJ_Li1EffLNS1L_9ScaleType4KindE0ELNS_15FloatRoundStyleE2ESJ_EENS1_15EpilogueDefaultEEEEEvvEEEEvNT_6ParamsE,"",@"SHT_CUDA_INFO"
	.sectionflags	@""
	.align	4


	//----- nvinfo : EIATTR_CUDA_API_VERSION
	.align		4
        /*0000*/ 	.byte	0x04, 0x37
        /*0002*/ 	.short	(.L_21 - .L_20)
.L_20:
        /*0004*/ 	.word	0x00000082


	//----- nvinfo : EIATTR_KPARAM_INFO
	.align		4
.L_21:
        /*0008*/ 	.byte	0x04, 0x17
        /*000a*/ 	.short	(.L_23 - .L_22)
.L_22:
        /*000c*/ 	.word	0x00000000
        /*0010*/ 	.short	0x0000
        /*0012*/ 	.short	0x0070
        /*0014*/ 	.byte	0x00, 0xf0, 0x01, 0x10


	//----- nvinfo : EIATTR_SPARSE_MMA_MASK
	.align		4
.L_23:
        /*0018*/ 	.byte	0x03, 0x50
        /*001a*/ 	.short	0x0000


	//----- nvinfo : EIATTR_MAXREG_COUNT
	.align		4
        /*001c*/ 	.byte	0x03, 0x1b
        /*001e*/ 	.short	0x00a8


	//----- nvinfo : EIATTR_NUM_BARRIERS
	.align		4
        /*0020*/ 	.byte	0x02, 0x4c
        /*0022*/ 	.byte	0x01
	.zero		1


	//----- nvinfo : EIATTR_EXTERNS
	.align		4
        /*0024*/ 	.byte	0x04, 0x0f
        /*0026*/ 	.short	(.L_25 - .L_24)


	//   ....[0]....
	.align		4
.L_24:
        /*0028*/ 	.word	index@(__assertfail)


	//----- nvinfo : EIATTR_MERCURY_ISA_VERSION
	.align		4
.L_25:
        /*002c*/ 	.byte	0x03, 0x5f
        /*002e*/ 	.short	0x0101


	//----- nvinfo : EIATTR_INT_WARP_WIDE_INSTR_OFFSETS
	.align		4
        /*0030*/ 	.byte	0x04, 0x31
        /*0032*/ 	.short	(.L_27 - .L_26)


	//   ....[0]....
.L_26:
        /*0034*/ 	.word	0x00000430


	//   ....[1]....
        /*0038*/ 	.word	0x00000450


	//   ....[2]....
        /*003c*/ 	.word	0x00000620


	//   ....[3]....
        /*0040*/ 	.word	0x00002210


	//----- nvinfo : EIATTR_COOP_GROUP_MASK_REGIDS
	.align		4
.L_27:
        /*0044*/ 	.byte	0x04, 0x29
        /*0046*/ 	.short	(.L_29 - .L_28)


	//   ....[0]....
.L_28:
        /*0048*/ 	.word	0xffffffff


	//   ....[1]....
        /*004c*/ 	.word	0xffffffff


	//   ....[2]....
        /*0050*/ 	.word	0xffffffff


	//   ....[3]....
        /*0054*/ 	.word	0xffffffff


	//   ....[4]....
        /*0058*/ 	.word	0xffffffff


	//   ....[5]....
        /*005c*/ 	.word	0xffffffff


	//----- nvinfo : EIATTR_COOP_GROUP_INSTR_OFFSETS
	.align		4
.L_29:
        /*0060*/ 	.byte	0x04, 0x28
        /*0062*/ 	.short	(.L_31 - .L_30)


	//   ....[0]....
.L_30:
        /*0064*/ 	.word	0x00000060


	//   ....[1]....
        /*0068*/ 	.word	0x00000070


	//   ....[2]....
        /*006c*/ 	.word	0x00000130


	//   ....[3]....
        /*0070*/ 	.word	0x000002d0


	//   ....[4]....
        /*0074*/ 	.word	0x00000790


	//   ....[5]....
        /*0078*/ 	.word	0x00001410


	//----- nvinfo : EIATTR_REG_RECONFIG
	.align		4
.L_31:
        /*007c*/ 	.byte	0x01, 0x54
	.zero		2


	//----- nvinfo : EIATTR_SYSCALL_OFFSETS
	.align		4
        /*0080*/ 	.byte	0x04, 0x46
        /*0082*/ 	.short	(.L_33 - .L_32)


	//   ....[0]....
.L_32:
        /*0084*/ 	.word	0x00001600


	//----- nvinfo : EIATTR_MBARRIER_INSTR_OFFSETS
	.align		4
.L_33:
        /*0088*/ 	.byte	0x04, 0x39
        /*008a*/ 	.short	(.L_35 - .L_34)


	//   ....[0]....
.L_34:
        /*008c*/ 	.word	0x00000230
        /*0090*/ 	.word	0x000000ff
        /*0094*/ 	.word	0x00000000
        /*0098*/ 	.short	0x0100
        /*009a*/ 	.byte	0x08
	.zero		1


	//   ....[1]....
        /*009c*/ 	.word	0x00000240
        /*00a0*/ 	.word	0x000000ff
        /*00a4*/ 	.word	0x00000020
        /*00a8*/ 	.short	0x0100
        /*00aa*/ 	.byte	0x08
	.zero		1


	//   ....[2]....
        /*00ac*/ 	.word	0x00000250
        /*00b0*/ 	.word	0x000000ff
        /*00b4*/ 	.word	0x00000008
        /*00b8*/ 	.short	0x0100
        /*00ba*/ 	.byte	0x08
	.zero		1


	//   ....[3]....
        /*00bc*/ 	.word	0x00000260
        /*00c0*/ 	.word	0x000000ff
        /*00c4*/ 	.word	0x00000028
        /*00c8*/ 	.short	0x0100
        /*00ca*/ 	.byte	0x08
	.zero		1


	//   ....[4]....
        /*00cc*/ 	.word	0x00000270
        /*00d0*/ 	.word	0x000000ff
        /*00d4*/ 	.word	0x00000010
        /*00d8*/ 	.short	0x0100
        /*00da*/ 	.byte	0x08
	.zero		1


	//   ....[5]....
        /*00dc*/ 	.word	0x00000280
        /*00e0*/ 	.word	0x000000ff
        /*00e4*/ 	.word	0x00000030
        /*00e8*/ 	.short	0x0100
        /*00ea*/ 	.byte	0x08
	.zero		1


	//   ....[6]....
        /*00ec*/ 	.word	0x00000290
        /*00f0*/ 	.word	0x000000ff
        /*00f4*/ 	.word	0x00000018
        /*00f8*/ 	.short	0x0100
        /*00fa*/ 	.byte	0x08
	.zero		1


	//   ....[7]....
        /*00fc*/ 	.word	0x000002a0
        /*0100*/ 	.word	0x000000ff
        /*0104*/ 	.word	0x00000038
        /*0108*/ 	.short	0x0100
        /*010a*/ 	.byte	0x08
	.zero		1


	//   ....[8]....
        /*010c*/ 	.word	0x000006c0
        /*0110*/ 	.word	0x000000ff
        /*0114*/ 	.word	0x00000050
        /*0118*/ 	.short	0x0100
        /*011a*/ 	.byte	0x06
	.zero		1


	//   ....[9]....
        /*011c*/ 	.word	0x00000740
        /*0120*/ 	.word	0x000000ff
        /*0124*/ 	.word	0x00000058
        /*0128*/ 	.short	0x0100
        /*012a*/ 	.byte	0x06
	.zero		1


	//   ....[10]....
        /*012c*/ 	.word	0x000016c0
        /*0130*/ 	.word	0x00000003
        /*0134*/ 	.word	0x00000000
        /*0138*/ 	.short	0x010a
        /*013a*/ 	.byte	0x3f
	.zero		1


	//   ....[11]....
        /*013c*/ 	.word	0x00001720
        /*0140*/ 	.word	0x00000003
        /*0144*/ 	.word	0x00000000
        /*0148*/ 	.short	0x010a
        /*014a*/ 	.byte	0x3f
	.zero		1


	//   ....[12]....
        /*014c*/ 	.word	0x00001c60
        /*0150*/ 	.word	0x00000005
        /*0154*/ 	.word	0x00000000
        /*0158*/ 	.short	0x010a
        /*015a*/ 	.byte	0x3f
	.zero		1


	//   ....[13]....
        /*015c*/ 	.word	0x00001ca0
        /*0160*/ 	.word	0x00000005
        /*0164*/ 	.word	0x00000000
        /*0168*/ 	.short	0x010a
        /*016a*/ 	.byte	0x3f
	.zero		1


	//   ....[14]....
        /*016c*/ 	.word	0x000020c0
        /*0170*/ 	.word	0x00000004
        /*0174*/ 	.word	0x00000000
        /*0178*/ 	.short	0x0101
        /*017a*/ 	.byte	0x3f
	.zero		1


	//   ....[15]....
        /*017c*/ 	.word	0x00002280
        /*0180*/ 	.word	0x00000000
        /*0184*/ 	.word	0x00000000
        /*0188*/ 	.short	0x0101
        /*018a*/ 	.byte	0x3f
	.zero		1


	//   ....[16]....
        /*018c*/ 	.word	0x00005530
        /*0190*/ 	.word	0x00000015
        /*0194*/ 	.word	0x00000020
        /*0198*/ 	.short	0x010a
        /*019a*/ 	.byte	0x3f
	.zero		1


	//   ....[17]....
        /*019c*/ 	.word	0x000059b0
        /*01a0*/ 	.word	0x00000006
        /*01a4*/ 	.word	0x00000058
        /*01a8*/ 	.short	0x0101
        /*01aa*/ 	.byte	0x3f
	.zero		1


	//   ....[18]....
        /*01ac*/ 	.word	0x000060d0
        /*01b0*/ 	.word	0x00000007
        /*01b4*/ 	.word	0x00000000
        /*01b8*/ 	.short	0x010a
        /*01ba*/ 	.byte	0x3f
	.zero		1


	//   ....[19]....
        /*01bc*/ 	.word	0x00006150
        /*01c0*/ 	.word	0x00000006
        /*01c4*/ 	.word	0x00000000
        /*01c8*/ 	.short	0x010a
        /*01ca*/ 	.byte	0x3f
	.zero		1


	//   ....[20]....
        /*01cc*/ 	.word	0x000061e0
        /*01d0*/ 	.word	0x00000007
        /*01d4*/ 	.word	0x00000000
        /*01d8*/ 	.short	0x010a
        /*01da*/ 	.byte	0x3f
	.zero		1


	//   ....[21]....
        /*01dc*/ 	.word	0x00006270
        /*01e0*/ 	.word	0x00000005
        /*01e4*/ 	.word	0x00000000
        /*01e8*/ 	.short	0x010a
        /*01ea*/ 	.byte	0x3f
	.zero		1


	//   ....[22]....
        /*01ec*/ 	.word	0x000062d0
        /*01f0*/ 	.word	0x00000003
        /*01f4*/ 	.word	0x00000000
        /*01f8*/ 	.short	0x010a
        /*01fa*/ 	.byte	0x3f
	.zero		1


	//   ....[23]....
        /*01fc*/ 	.word	0x00006320
        /*0200*/ 	.word	0x00000005
        /*0204*/ 	.word	0x00000000
        /*0208*/ 	.short	0x010a
        /*020a*/ 	.byte	0x3f
	.zero		1


	//   ....[24]....
        /*020c*/ 	.word	0x000063f0
        /*0210*/ 	.word	0x00000015
        /*0214*/ 	.word	0x00000020
        /*0218*/ 	.short	0x010a
        /*021a*/ 	.byte	0x3f
	.zero		1


	//   ....[25]....
        /*021c*/ 	.word	0x000064c0
        /*0220*/ 	.word	0x00000007
        /*0224*/ 	.word	0x00000000
        /*0228*/ 	.short	0x010a
        /*022a*/ 	.byte	0x3f
	.zero		1


	//   ....[26]....
        /*022c*/ 	.word	0x00006510
        /*0230*/ 	.word	0x00000006
        /*0234*/ 	.word	0x00000000
        /*0238*/ 	.short	0x010a
        /*023a*/ 	.byte	0x3f
	.zero		1


	//   ....[27]....
        /*023c*/ 	.word	0x00006560
        /*0240*/ 	.word	0x00000007
        /*0244*/ 	.word	0x00000000
        /*0248*/ 	.short	0x010a
        /*024a*/ 	.byte	0x3f
	.zero		1


	//----- nvinfo : EIATTR_NUM_MBARRIERS
	.align		4
.L_35:
        /*024c*/ 	.byte	0x03, 0x38
        /*024e*/ 	.short	0x000a


	//----- nvinfo : EIATTR_EXIT_INSTR_OFFSETS
	.align		4
        /*0250*/ 	.byte	0x04, 0x1c
        /*0252*/ 	.short	(.L_37 - .L_36)


	//   ....[0]....
.L_36:
        /*0254*/ 	.word	0x00000960


	//   ....[1]....
        /*0258*/ 	.word	0x00001170


	//   ....[2]....
        /*025c*/ 	.word	0x00004cc0


	//   ....[3]....
        /*0260*/ 	.word	0x00005220


	//   ....[4]....
        /*0264*/ 	.word	0x000062c0


	//----- nvinfo : EIATTR_MAX_THREADS
	.align		4
.L_37:
        /*0268*/ 	.byte	0x04, 0x05
        /*026a*/ 	.short	(.L_39 - .L_38)
.L_38:
        /*026c*/ 	.word	0x00000180
        /*0270*/ 	.word	0x00000001
        /*0274*/ 	.word	0x00000001


	//----- nvinfo : EIATTR_CRS_STACK_SIZE
	.align		4
.L_39:
        /*0278*/ 	.byte	0x04, 0x1e
        /*027a*/ 	.short	(.L_41 - .L_40)
.L_40:
        /*027c*/ 	.word	0x00000000


	//----- nvinfo : EIATTR_CBANK_PARAM_SIZE
	.align		4
.L_41:
        /*0280*/ 	.byte	0x03, 0x19
        /*0282*/ 	.short	0x0470


	//----- nvinfo : EIATTR_PARAM_CBANK
	.align		4
        /*0284*/ 	.byte	0x04, 0x0a
        /*0286*/ 	.short	(.L_43 - .L_42)
	.align		4
.L_42:
        /*0288*/ 	.word	index@(.nv.constant0._ZN7cutlass13device_kernelINS_4gemm6kernel13GemmUniversalIN4cute5tupleIJiiiiEEENS1_10collective13CollectiveMmaINS1_34MainloopSm90TmaGmmaWarpSpecializedILi4ENS5_IJNS4_1CILi1EEENSA_ILi2EEESB_EEENS1_35KernelTmaWarpSpecializedCooperativeEEENS5_IJNSA_ILi128EEENSA_ILi64EEESG_EEENS_6half_tENS5_IJlSB_lEEESJ_SK_NS4_8TiledMMAINS4_8MMA_AtomIJNS4_4SM904GMMA25MMA_64x64x16_F32F16F16_SSILNSO_5MajorE0ELSQ_0ELNSO_7ScaleInE1ELSR_1EEEEEENS4_6LayoutINS5_IJSC_SB_SB_EEENS5_IJSB_NSA_ILi0EEESW_EEEEENS5_IJNS4_10UnderscoreESZ_SZ_EEEEENS4_23SM90_TMA_LOAD_MULTICASTENS4_14ComposedLayoutINS4_7SwizzleILi3ELi4ELi3EEENS4_18smem_ptr_flag_bitsILi16EEENSU_INS5_IJNSA_ILi8EEESH_EEENS5_IJSH_SB_EEEEEEEvNS4_8identityENS4_13SM90_TMA_LOADES1C_vS1D_EENS_8epilogue10collective6detail29Sm90TmaWarpSpecializedAdapterINS1H_15DefaultEpilogueISJ_SK_SK_NS1G_6thread17LinearCombinationISJ_Li1EffLNS1L_9ScaleType4KindE0ELNS_15FloatRoundStyleE2ESJ_EENS1_15EpilogueDefaultEEEEEvvEEEEvNT_6ParamsE)
        /*028c*/ 	.short	0x0210
        /*028e*/ 	.short	0x0470


	//----- nvinfo : EIATTR_SW_WAR
	.align		4
.L_43:
        /*0290*/ 	.byte	0x04, 0x36
        /*0292*/ 	.short	(.L_45 - .L_44)
.L_44:
        /*0294*/ 	.word	0x00000008
.L_45:


//--------------------- .nv.callgraph             --------------------------
	.section	.nv.callgraph,"",@"SHT_CUDA_CALLGRAPH"
	.align	4
	.sectionentsize	8
	.align		4
        /*0000*/ 	.word	0x00000000
	.align		4
        /*0004*/ 	.word	0xffffffff
	.align		4
        /*0008*/ 	.word	index@(_ZN7cutlass13device_kernelINS_4gemm6kernel13GemmUniversalIN4cute5tupleIJiiiiEEENS1_10collective13CollectiveMmaINS1_34MainloopSm90TmaGmmaWarpSpecializedILi4ENS5_IJNS4_1CILi1EEENSA_ILi2EEESB_EEENS1_35KernelTmaWarpSpecializedCooperativeEEENS5_IJNSA_ILi128EEENSA_ILi64EEESG_EEENS_6half_tENS5_IJlSB_lEEESJ_SK_NS4_8TiledMMAINS4_8MMA_AtomIJNS4_4SM904GMMA25MMA_64x64x16_F32F16F16_SSILNSO_5MajorE0ELSQ_0ELNSO_7ScaleInE1ELSR_1EEEEEENS4_6LayoutINS5_IJSC_SB_SB_EEENS5_IJSB_NSA_ILi0EEESW_EEEEENS5_IJNS4_10UnderscoreESZ_SZ_EEEEENS4_23SM90_TMA_LOAD_MULTICASTENS4_14ComposedLayoutINS4_7SwizzleILi3ELi4ELi3EEENS4_18smem_ptr_flag_bitsILi16EEENSU_INS5_IJNSA_ILi8EEESH_EEENS5_IJSH_SB_EEEEEEEvNS4_8identityENS4_13SM90_TMA_LOADES1C_vS1D_EENS_8epilogue10collective6detail29Sm90TmaWarpSpecializedAdapterINS1H_15DefaultEpilogueISJ_SK_SK_NS1G_6thread17LinearCombinationISJ_Li1EffLNS1L_9ScaleType4KindE0ELNS_15FloatRoundStyleE2ESJ_EENS1_15EpilogueDefaultEEEEEvvEEEEvNT_6ParamsE)
	.align		4
        /*000c*/ 	.word	index@(__assertfail)
	.align		4
        /*0010*/ 	.word	0x00000000
	.align		4
        /*0014*/ 	.word	0xfffffffe
	.align		4
        /*0018*/ 	.word	0x00000000
	.align		4
        /*001c*/ 	.word	0xfffffffd
	.align		4
        /*0020*/ 	.word	0x00000000
	.align		4
        /*0024*/ 	.word	0xfffffffc


//--------------------- .nv.constant4             --------------------------
	.section	.nv.constant4,"a",@progbits
	.align	8
	.align		8
.nv.constant4:
        /*0000*/ 	.dword	__assertfail
	.align		8
        /*0008*/ 	.dword	__unnamed_1
	.align		8
        /*0010*/ 	.dword	_ZN39_INTERNAL_56f0ef52_4_k_cu_7691879d_26264cuda3std3__45__cpo5beginE
	.align		8
        /*0018*/ 	.dword	_ZN39_INTERNAL_56f0ef52_4_k_cu_7691879d_26264cuda3std3__45__cpo3endE
	.align		8
        /*0020*/ 	.dword	_ZN39_INTERNAL_56f0ef52_4_k_cu_7691879d_26264cuda3std3__45__cpo6cbeginE
	.align		8
        /*0028*/ 	.dword	_ZN39_INTERNAL_56f0ef52_4_k_cu_7691879d_26264cuda3std3__45__cpo4cendE
	.align		8
        /*0030*/ 	.dword	_ZN39_INTERNAL_56f0ef52_4_k_cu_7691879d_26264cuda3std3__441_GLOBAL__N__56f0ef52_4_k_cu_7691879d_26266ignoreE
	.align		8
        /*0038*/ 	.dword	_ZN39_INTERNAL_56f0ef52_4_k_cu_7691879d_26264cuda3std3__419piecewise_constructE
	.align		8
        /*0040*/ 	.dword	_ZN39_INTERNAL_56f0ef52_4_k_cu_7691879d_26264cuda3std3__48in_placeE
	.align		8
        /*0048*/ 	.dword	_ZN39_INTERNAL_56f0ef52_4_k_cu_7691879d_26264cuda3std6ranges3__45__cpo4swapE
	.align		8
        /*0050*/ 	.dword	_ZN39_INTERNAL_56f0ef52_4_k_cu_7691879d_26264cuda3std6ranges3__45__cpo9iter_moveE
	.align		8
        /*0058*/ 	.dword	_ZN39_INTERNAL_56f0ef52_4_k_cu_7691879d_26264cute7productE
	.align		8
        /*0060*/ 	.dword	_ZN39_INTERNAL_56f0ef52_4_k_cu_7691879d_26264cute1_E
	.align		8
        /*0068*/ 	.dword	$str$22
	.align		8
        /*0070*/ 	.dword	$str$23


//--------------------- .text._ZN7cutlass13device_kernelINS_4gemm6kernel13GemmUniversalIN4cute5tupleIJiiiiEEENS1_10collective13CollectiveMmaINS1_34MainloopSm90TmaGmmaWarpSpecializedILi4ENS5_IJNS4_1CILi1EEENSA_ILi2EEESB_EEENS1_35KernelTmaWarpSpecializedCooperativeEEENS5_IJNSA_ILi128EEENSA_ILi64EEESG_EEENS_6half_tENS5_IJlSB_lEEESJ_SK_NS4_8TiledMMAINS4_8MMA_AtomIJNS4_4SM904GMMA25MMA_64x64x16_F32F16F16_SSILNSO_5MajorE0ELSQ_0ELNSO_7ScaleInE1ELSR_1EEEEEENS4_6LayoutINS5_IJSC_SB_SB_EEENS5_IJSB_NSA_ILi0EEESW_EEEEENS5_IJNS4_10UnderscoreESZ_SZ_EEEEENS4_23SM90_TMA_LOAD_MULTICASTENS4_14ComposedLayoutINS4_7SwizzleILi3ELi4ELi3EEENS4_18smem_ptr_flag_bitsILi16EEENSU_INS5_IJNSA_ILi8EEESH_EEENS5_IJSH_SB_EEEEEEEvNS4_8identityENS4_13SM90_TMA_LOADES1C_vS1D_EENS_8epilogue10collective6detail29Sm90TmaWarpSpecializedAdapterINS1H_15DefaultEpilogueISJ_SK_SK_NS1G_6thread17LinearCombinationISJ_Li1EffLNS1L_9ScaleType4KindE0ELNS_15FloatRoundStyleE2ESJ_EENS1_15EpilogueDefaultEEEEEvvEEEEvNT_6ParamsE --------------------------
	.section	.text._ZN7cutlass13device_kernelINS_4gemm6kernel13GemmUniversalIN4cute5tupleIJiiiiEEENS1_10collective13CollectiveMmaINS1_34MainloopSm90TmaGmmaWarpSpecializedILi4ENS5_IJNS4_1CILi1EEENSA_ILi2EEESB_EEENS1_35KernelTmaWarpSpecializedCooperativeEEENS5_IJNSA_ILi128EEENSA_ILi64EEESG_EEENS_6half_tENS5_IJlSB_lEEESJ_SK_NS4_8TiledMMAINS4_8MMA_AtomIJNS4_4SM904GMMA25MMA_64x64x16_F32F16F16_SSILNSO_5MajorE0ELSQ_0ELNSO_7ScaleInE1ELSR_1EEEEEENS4_6LayoutINS5_IJSC_SB_SB_EEENS5_IJSB_NSA_ILi0EEESW_EEEEENS5_IJNS4_10UnderscoreESZ_SZ_EEEEENS4_23SM90_TMA_LOAD_MULTICASTENS4_14ComposedLayoutINS4_7SwizzleILi3ELi4ELi3EEENS4_18smem_ptr_flag_bitsILi16EEENSU_INS5_IJNSA_ILi8EEESH_EEENS5_IJSH_SB_EEEEEEEvNS4_8identityENS4_13SM90_TMA_LOADES1C_vS1D_EENS_8epilogue10collective6detail29Sm90TmaWarpSpecializedAdapterINS1H_15DefaultEpilogueISJ_SK_SK_NS1G_6thread17LinearCombinationISJ_Li1EffLNS1L_9ScaleType4KindE0ELNS_15FloatRoundStyleE2ESJ_EENS1_15EpilogueDefaultEEEEEvvEEEEvNT_6ParamsE,"ax",@progbits
	.align	128
.text._ZN7cutlass13device_kernelINS_4gemm6kernel13GemmUniversalIN4cute5tupleIJiiiiEEENS1_10collective13CollectiveMmaINS1_34MainloopSm90TmaGmmaWarpSpecializedILi4ENS5_IJNS4_1CILi1EEENSA_ILi2EEESB_EEENS1_35KernelTmaWarpSpecializedCooperativeEEENS5_IJNSA_ILi128EEENSA_ILi64EEESG_EEENS_6half_tENS5_IJlSB_lEEESJ_SK_NS4_8TiledMMAINS4_8MMA_AtomIJNS4_4SM904GMMA25MMA_64x64x16_F32F16F16_SSILNSO_5MajorE0ELSQ_0ELNSO_7ScaleInE1ELSR_1EEEEEENS4_6LayoutINS5_IJSC_SB_SB_EEENS5_IJSB_NSA_ILi0EEESW_EEEEENS5_IJNS4_10UnderscoreESZ_SZ_EEEEENS4_23SM90_TMA_LOAD_MULTICASTENS4_14ComposedLayoutINS4_7SwizzleILi3ELi4ELi3EEENS4_18smem_ptr_flag_bitsILi16EEENSU_INS5_IJNSA_ILi8EEESH_EEENS5_IJSH_SB_EEEEEEEvNS4_8identityENS4_13SM90_TMA_LOADES1C_vS1D_EENS_8epilogue10collective6detail29Sm90TmaWarpSpecializedAdapterINS1H_15DefaultEpilogueISJ_SK_SK_NS1G_6thread17LinearCombinationISJ_Li1EffLNS1L_9ScaleType4KindE0ELNS_15FloatRoundStyleE2ESJ_EENS1_15EpilogueDefaultEEEEEvvEEEEvNT_6ParamsE:
        .type           _ZN7cutlass13device_kernelINS_4gemm6kernel13GemmUniversalIN4cute5tupleIJiiiiEEENS1_10collective13CollectiveMmaINS1_34MainloopSm90TmaGmmaWarpSpecializedILi4ENS5_IJNS4_1CILi1EEENSA_ILi2EEESB_EEENS1_35KernelTmaWarpSpecializedCooperativeEEENS5_IJNSA_ILi128EEENSA_ILi64EEESG_EEENS_6half_tENS5_IJlSB_lEEESJ_SK_NS4_8TiledMMAINS4_8MMA_AtomIJNS4_4SM904GMMA25MMA_64x64x16_F32F16F16_SSILNSO_5MajorE0ELSQ_0ELNSO_7ScaleInE1ELSR_1EEEEEENS4_6LayoutINS5_IJSC_SB_SB_EEENS5_IJSB_NSA_ILi0EEESW_EEEEENS5_IJNS4_10UnderscoreESZ_SZ_EEEEENS4_23SM90_TMA_LOAD_MULTICASTENS4_14ComposedLayoutINS4_7SwizzleILi3ELi4ELi3EEENS4_18smem_ptr_flag_bitsILi16EEENSU_INS5_IJNSA_ILi8EEESH_EEENS5_IJSH_SB_EEEEEEEvNS4_8identityENS4_13SM90_TMA_LOADES1C_vS1D_EENS_8epilogue10collective6detail29Sm90TmaWarpSpecializedAdapterINS1H_15DefaultEpilogueISJ_SK_SK_NS1G_6thread17LinearCombinationISJ_Li1EffLNS1L_9ScaleType4KindE0ELNS_15FloatRoundStyleE2ESJ_EENS1_15EpilogueDefaultEEEEEvvEEEEvNT_6ParamsE,@function
        .size           _ZN7cutlass13device_kernelINS_4gemm6kernel13GemmUniversalIN4cute5tupleIJiiiiEEENS1_10collective13CollectiveMmaINS1_34MainloopSm90TmaGmmaWarpSpecializedILi4ENS5_IJNS4_1CILi1EEENSA_ILi2EEESB_EEENS1_35KernelTmaWarpSpecializedCooperativeEEENS5_IJNSA_ILi128EEENSA_ILi64EEESG_EEENS_6half_tENS5_IJlSB_lEEESJ_SK_NS4_8TiledMMAINS4_8MMA_AtomIJNS4_4SM904GMMA25MMA_64x64x16_F32F16F16_SSILNSO_5MajorE0ELSQ_0ELNSO_7ScaleInE1ELSR_1EEEEEENS4_6LayoutINS5_IJSC_SB_SB_EEENS5_IJSB_NSA_ILi0EEESW_EEEEENS5_IJNS4_10UnderscoreESZ_SZ_EEEEENS4_23SM90_TMA_LOAD_MULTICASTENS4_14ComposedLayoutINS4_7SwizzleILi3ELi4ELi3EEENS4_18smem_ptr_flag_bitsILi16EEENSU_INS5_IJNSA_ILi8EEESH_EEENS5_IJSH_SB_EEEEEEEvNS4_8identityENS4_13SM90_TMA_LOADES1C_vS1D_EENS_8epilogue10collective6detail29Sm90TmaWarpSpecializedAdapterINS1H_15DefaultEpilogueISJ_SK_SK_NS1G_6thread17LinearCombinationISJ_Li1EffLNS1L_9ScaleType4KindE0ELNS_15FloatRoundStyleE2ESJ_EENS1_15EpilogueDefaultEEEEEvvEEEEvNT_6ParamsE,(.L_x_133 - _ZN7cutlass13device_kernelINS_4gemm6kernel13GemmUniversalIN4cute5tupleIJiiiiEEENS1_10collective13CollectiveMmaINS1_34MainloopSm90TmaGmmaWarpSpecializedILi4ENS5_IJNS4_1CILi1EEENSA_ILi2EEESB_EEENS1_35KernelTmaWarpSpecializedCooperativeEEENS5_IJNSA_ILi128EEENSA_ILi64EEESG_EEENS_6half_tENS5_IJlSB_lEEESJ_SK_NS4_8TiledMMAINS4_8MMA_AtomIJNS4_4SM904GMMA25MMA_64x64x16_F32F16F16_SSILNSO_5MajorE0ELSQ_0ELNSO_7ScaleInE1ELSR_1EEEEEENS4_6LayoutINS5_IJSC_SB_SB_EEENS5_IJSB_NSA_ILi0EEESW_EEEEENS5_IJNS4_10UnderscoreESZ_SZ_EEEEENS4_23SM90_TMA_LOAD_MULTICASTENS4_14ComposedLayoutINS4_7SwizzleILi3ELi4ELi3EEENS4_18smem_ptr_flag_bitsILi16EEENSU_INS5_IJNSA_ILi8EEESH_EEENS5_IJSH_SB_EEEEEEEvNS4_8identityENS4_13SM90_TMA_LOADES1C_vS1D_EENS_8epilogue10collective6detail29Sm90TmaWarpSpecializedAdapterINS1H_15DefaultEpilogueISJ_SK_SK_NS1G_6thread17LinearCombinationISJ_Li1EffLNS1L_9ScaleType4KindE0ELNS_15FloatRoundStyleE2ESJ_EENS1_15EpilogueDefaultEEEEEvvEEEEvNT_6ParamsE)
        .other          _ZN7cutlass13device_kernelINS_4gemm6kernel13GemmUniversalIN4cute5tupleIJiiiiEEENS1_10collective13CollectiveMmaINS1_34MainloopSm90TmaGmmaWarpSpecializedILi4ENS5_IJNS4_1CILi1EEENSA_ILi2EEESB_EEENS1_35KernelTmaWarpSpecializedCooperativeEEENS5_IJNSA_ILi128EEENSA_ILi64EEESG_EEENS_6half_tENS5_IJlSB_lEEESJ_SK_NS4_8TiledMMAINS4_8MMA_AtomIJNS4_4SM904GMMA25MMA_64x64x16_F32F16F16_SSILNSO_5MajorE0ELSQ_0ELNSO_7ScaleInE1ELSR_1EEEEEENS4_6LayoutINS5_IJSC_SB_SB_EEENS5_IJSB_NSA_ILi0EEESW_EEEEENS5_IJNS4_10UnderscoreESZ_SZ_EEEEENS4_23SM90_TMA_LOAD_MULTICASTENS4_14ComposedLayoutINS4_7SwizzleILi3ELi4ELi3EEENS4_18smem_ptr_flag_bitsILi16EEENSU_INS5_IJNSA_ILi8EEESH_EEENS5_IJSH_SB_EEEEEEEvNS4_8identityENS4_13SM90_TMA_LOADES1C_vS1D_EENS_8epilogue10collective6detail29Sm90TmaWarpSpecializedAdapterINS1H_15DefaultEpilogueISJ_SK_SK_NS1G_6thread17LinearCombinationISJ_Li1EffLNS1L_9ScaleType4KindE0ELNS_15FloatRoundStyleE2ESJ_EENS1_15EpilogueDefaultEEEEEvvEEEEvNT_6ParamsE,@"STO_CUDA_ENTRY STV_DEFAULT"
_ZN7cutlass13device_kernelINS_4gemm6kernel13GemmUniversalIN4cute5tupleIJiiiiEEENS1_10collective13CollectiveMmaINS1_34MainloopSm90TmaGmmaWarpSpecializedILi4ENS5_IJNS4_1CILi1EEENSA_ILi2EEESB_EEENS1_35KernelTmaWarpSpecializedCooperativeEEENS5_IJNSA_ILi128EEENSA_ILi64EEESG_EEENS_6half_tENS5_IJlSB_lEEESJ_SK_NS4_8TiledMMAINS4_8MMA_AtomIJNS4_4SM904GMMA25MMA_64x64x16_F32F16F16_SSILNSO_5MajorE0ELSQ_0ELNSO_7ScaleInE1ELSR_1EEEEEENS4_6LayoutINS5_IJSC_SB_SB_EEENS5_IJSB_NSA_ILi0EEESW_EEEEENS5_IJNS4_10UnderscoreESZ_SZ_EEEEENS4_23SM90_TMA_LOAD_MULTICASTENS4_14ComposedLayoutINS4_7SwizzleILi3ELi4ELi3EEENS4_18smem_ptr_flag_bitsILi16EEENSU_INS5_IJNSA_ILi8EEESH_EEENS5_IJSH_SB_EEEEEEEvNS4_8identityENS4_13SM90_TMA_LOADES1C_vS1D_EENS_8epilogue10collective6detail29Sm90TmaWarpSpecializedAdapterINS1H_15DefaultEpilogueISJ_SK_SK_NS1G_6thread17LinearCombinationISJ_Li1EffLNS1L_9ScaleType4KindE0ELNS_15FloatRoundStyleE2ESJ_EENS1_15EpilogueDefaultEEEEEvvEEEEvNT_6ParamsE:
[----:B------:R-:W0:Y:S01]  /*0000*/  LDC R1, c[0x0][0x28] ;  /* 0x00000a00ff017b82 */ /* 0x000e220000000800 */
[----:B------:R-:W1:Y:S01]  /*0010*/  S2R R62, SR_TID.X ;  /* 0x00000000003e7919 */ /* 0x000e620000002100 */
[----:B------:R-:W-:Y:S01]  /*0020*/  ELECT P0, URZ, PT ;  /* 0x00000000003f782f */ /* 0x000fe20003800000 */
[----:B------:R-:W-:Y:S01]  /*0030*/  BSSY B0, `(.L_x_0) ;  /* 0x000000f000007945 */ /* 0x000fe20003800000 */
[--C-:B-1----:R-:W-:Y:S02]  /*0040*/  SHF.R.U32.HI R0, RZ, 0x5, R62.reuse ;  /* 0x00000005ff007819 */ /* 0x102fe4000001163e */
[----:B------:R-:W-:-:S03]  /*0050*/  SHF.R.U32.HI R6, RZ, 0x7, R62 ;  /* 0x00000007ff067819 */ /* 0x000fc6000001163e */
[----:B------:R-:W1:Y:S04]  /*0060*/  SHFL.IDX PT, R3, R0, RZ, 0x1f ;  /* 0x00001fff00037589 */ /* 0x000e6800000e0000 */
[----:B------:R2:W3:Y:S01]  /*0070*/  SHFL.IDX PT, R2, R6, RZ, 0x1f ;  /* 0x00001fff06027589 */ /* 0x0004e200000e0000 */
[----:B-1----:R-:W-:-:S13]  /*0080*/  ISETP.NE.OR P0, PT, R3, RZ, !P0 ;  /* 0x000000ff0300720c */ /* 0x002fda0004705670 */
[----:B0-23--:R-:W-:Y:S05]  /*0090*/  @P0 BRA `(.L_x_1) ;  /* 0x0000000000200947 */ /* 0x00dfea0003800000 */
[----:B------:R-:W-:Y:S02]  /*00a0*/  ULDC.64 UR4, c[0x0][0x198] ;  /* 0x0000660000047ab9 */ /* 0x000fe40000000a00 */
[----:B------:R-:W-:Y:S02]  /*00b0*/  UIADD3 UR6, UP0, UR4, 0xf0, URZ ;  /* 0x000000f004067890 */ /* 0x000fe4000ff1e03f */
[----:B------:R-:W-:Y:S02]  /*00c0*/  UIADD3 UR4, UP1, UR4, 0x1f0, URZ ;  /* 0x000001f004047890 */ /* 0x000fe4000ff3e03f */
[----:B------:R-:W-:Y:S02]  /*00d0*/  UIADD3.X UR7, URZ, UR5, URZ, UP0, !UPT ;  /* 0x000000053f077290 */ /* 0x000fe400087fe43f */
[----:B------:R-:W-:-:S07]  /*00e0*/  UIADD3.X UR5, URZ, UR5, URZ, UP1, !UPT ;  /* 0x000000053f057290 */ /* 0x000fce0008ffe43f */
[----:B------:R0:W-:Y:S02]  /*00f0*/  UTMACCTL.PF [UR6] ;  /* 0x00000000060079b9 */ /* 0x0001e40008040000 */
[----:B------:R0:W-:Y:S02]  /*0100*/  UTMACCTL.PF [UR4] ;  /* 0x00000000040079b9 */ /* 0x0001e40008040000 */
[----:B0-----:R-:W-:Y:S01]  /*0110*/  NOP ;  /* 0x0000000000007918 */ /* 0x001fe20000000000 */
.L_x_1:
[----:B------:R-:W-:Y:S05]  /*0120*/  BSYNC B0 ;  /* 0x0000000000007941 */ /* 0x000fea0003800000 */
.L_x_0:
[----:B------:R-:W0:Y:S02]  /*0130*/  SHFL.IDX PT, R5, R0, RZ, 0x1f ;  /* 0x00001fff00057589 */ /* 0x000e2400000e0000 */
[----:B0-----:R-:W-:-:S13]  /*0140*/  ISETP.NE.AND P0, PT, R5, RZ, PT ;  /* 0x000000ff0500720c */ /* 0x001fda0003f05270 */
[----:B------:R-:W-:Y:S05]  /*0150*/  @P0 BRA `(.L_x_2) ;  /* 0x0000000000580947 */ /* 0x000fea0003800000 */
[----:B------:R-:W0:Y:S01]  /*0160*/  S2UR UR8, SR_CgaCtaId ;  /* 0x00000000000879c3 */ /* 0x000e220000008800 */
[----:B------:R-:W-:Y:S01]  /*0170*/  UMOV UR4, 0x400 ;  /* 0x0000040000047882 */ /* 0x000fe20000000000 */
[----:B------:R-:W-:Y:S01]  /*0180*/  UMOV UR5, 0x1 ;  /* 0x0000000100057882 */ /* 0x000fe20000000000 */
[----:B------:R-:W-:Y:S01]  /*0190*/  UMOV UR6, 0x4 ;  /* 0x0000000400067882 */ /* 0x000fe20000000000 */
[----:B------:R-:W-:Y:S01]  /*01a0*/  ELECT P0, URZ, PT ;  /* 0x00000000003f782f */ /* 0x000fe20003800000 */
[----:B------:R-:W-:-:S04]  /*01b0*/  UIADD3 UR6, -UR6, 0x100000, URZ ;  /* 0x0010000006067890 */ /* 0x000fc8000fffe13f */
[----:B------:R-:W-:Y:S02]  /*01c0*/  USHF.L.U32 UR7, UR6, 0xb, URZ ;  /* 0x0000000b06077899 */ /* 0x000fe4000800063f */
[----:B------:R-:W-:Y:S02]  /*01d0*/  USHF.L.U32 UR6, UR6, 0x1, URZ ;  /* 0x0000000106067899 */ /* 0x000fe4000800063f */
[----:B0-----:R-:W-:Y:S02]  /*01e0*/  ULEA UR8, UR8, UR4, 0x18 ;  /* 0x0000000408087291 */ /* 0x001fe4000f8ec03f */
[----:B------:R-:W-:-:S04]  /*01f0*/  UIADD3 UR4, -UR5, 0x100000, URZ ;  /* 0x0010000005047890 */ /* 0x000fc8000fffe13f */
[----:B------:R-:W-:Y:S02]  /*0200*/  USHF.L.U32 UR5, UR4, 0xb, URZ ;  /* 0x0000000b04057899 */ /* 0x000fe4000800063f */
[----:B------:R-:W-:Y:S01]  /*0210*/  USHF.L.U32 UR4, UR4, 0x1, URZ ;  /* 0x0000000104047899 */ /* 0x000fe2000800063f */
[----:B------:R-:W0:Y:S11]  /*0220*/  FENCE.VIEW.ASYNC.S ;  /* 0x00000000000073c6 */ /* 0x000e360000000000 */
[----:B0-----:R0:W1:Y:S01]  /*0230*/  SYNCS.EXCH.64 URZ, [UR8], UR4 ;  /* 0x00000004083f75b2 */ /* 0x0010620008000100 */
[----:B------:R0:W2:Y:S01]  /*0240*/  SYNCS.EXCH.64 URZ, [UR8+0x20], UR6 ;  /* 0x00002006083f75b2 */ /* 0x0000a20008000100 */
[----:B------:R0:W3:Y:S01]  /*0250*/  SYNCS.EXCH.64 URZ, [UR8+0x8], UR4 ;  /* 0x00000804083f75b2 */ /* 0x0000e20008000100 */
[----:B------:R0:W4:Y:S01]  /*0260*/  SYNCS.EXCH.64 URZ, [UR8+0x28], UR6 ;  /* 0x00002806083f75b2 */ /* 0x0001220008000100 */
[----:B------:R0:W0:Y:S01]  /*0270*/  SYNCS.EXCH.64 URZ, [UR8+0x10], UR4 ;  /* 0x00001004083f75b2 */ /* 0x0000220008000100 */
[----:B------:R0:W0:Y:S01]  /*0280*/  SYNCS.EXCH.64 URZ, [UR8+0x30], UR6 ;  /* 0x00003006083f75b2 */ /* 0x0000220008000100 */
[----:B------:R0:W0:Y:S01]  /*0290*/  SYNCS.EXCH.64 URZ, [UR8+0x18], UR4 ;  /* 0x00001804083f75b2 */ /* 0x0000220008000100 */
[----:B------:R0:W0:Y:S01]  /*02a0*/  SYNCS.EXCH.64 URZ, [UR8+0x38], UR6 ;  /* 0x00003806083f75b2 */ /* 0x0000220008000100 */
[----:B------:R-:W-:Y:S01]  /*02b0*/  NOP ;  /* 0x0000000000007918 */ /* 0x000fe20000000000 */
.L_x_2:
[----:B------:R-:W-:Y:S01]  /*02c0*/  SHF.R.S32.HI R7, RZ, 0x1f, R62 ;  /* 0x0000001fff077819 */ /* 0x000fe2000001143e */
[----:B------:R-:W5:Y:S01]  /*02d0*/  SHFL.IDX PT, R0, R0, RZ, 0x1f ;  /* 0x00001fff00007589 */ /* 0x000f6200000e0000 */
[----:B0-----:R-:W0:Y:S01]  /*02e0*/  S2UR UR8, SR_CTAID.X ;  /* 0x00000000000879c3 */ /* 0x001e220000002500 */
[----:B------:R-:W-:Y:S02]  /*02f0*/  ELECT P0, URZ, PT ;  /* 0x00000000003f782f */ /* 0x000fe40003800000 */
[----:B------:R-:W-:Y:S01]  /*0300*/  LEA.HI R7, R7, R62, RZ, 0x7 ;  /* 0x0000003e07077211 */ /* 0x000fe200078f38ff */
[----:B------:R-:W1:Y:S01]  /*0310*/  S2R R4, SR_CTAID.Y ;  /* 0x0000000000047919 */ /* 0x000e620000002600 */
[----:B------:R-:W-:Y:S01]  /*0320*/  ULDC UR4, c[0x0][0x154] ;  /* 0x0000550000047ab9 */ /* 0x000fe20000000800 */
[----:B------:R-:W-:Y:S01]  /*0330*/  NOP ;  /* 0x0000000000007918 */ /* 0x000fe20000000000 */
[----:B------:R-:W-:Y:S01]  /*0340*/  LOP3.LUT R7, R7, 0xffffff80, RZ, 0xc0, !PT ;  /* 0xffffff8007077812 */ /* 0x000fe200078ec0ff */
[----:B------:R-:W-:Y:S01]  /*0350*/  NOP ;  /* 0x0000000000007918 */ /* 0x000fe20000000000 */
[----:B------:R-:W2:Y:S03]  /*0360*/  LDC R14, c[0x0][0x140] ;  /* 0x00005000ff0e7b82 */ /* 0x000ea60000000800 */
[----:B------:R-:W-:-:S05]  /*0370*/  IMAD.IADD R7, R62, 0x1, -R7 ;  /* 0x000000013e077824 */ /* 0x000fca00078e0a07 */
[----:B------:R-:W-:Y:S01]  /*0380*/  SHF.R.S32.HI R8, RZ, 0x1f, R7 ;  /* 0x0000001fff087819 */ /* 0x000fe20000011407 */
[----:B------:R-:W3:Y:S01]  /*0390*/  LDC R12, c[0x0][0x144] ;  /* 0x00005100ff0c7b82 */ /* 0x000ee20000000800 */
[----:B------:R-:W-:Y:S02]  /*03a0*/  LOP3.LUT P2, RZ, R7, 0x7, RZ, 0xc0, !PT ;  /* 0x0000000707ff7812 */ /* 0x000fe4000784c0ff */
[----:B------:R-:W-:Y:S02]  /*03b0*/  LEA.HI R8, R8, R7, RZ, 0x3 ;  /* 0x0000000708087211 */ /* 0x000fe400078f18ff */
[----:B-----5:R-:W-:Y:S02]  /*03c0*/  ISETP.NE.OR P0, PT, R0, RZ, !P0 ;  /* 0x000000ff0000720c */ /* 0x020fe40004705670 */
[--C-:B------:R-:W-:Y:S02]  /*03d0*/  SHF.R.S32.HI R0, RZ, 0x3, R8.reuse ;  /* 0x00000003ff007819 */ /* 0x100fe40000011408 */
[----:B------:R-:W-:-:S02]  /*03e0*/  SHF.R.S32.HI R9, RZ, 0x1f, R8 ;  /* 0x0000001fff097819 */ /* 0x000fc40000011408 */
[----:B------:R-:W-:Y:S02]  /*03f0*/  SHF.R.S32.HI R8, RZ, 0x1f, R5 ;  /* 0x0000001fff087819 */ /* 0x000fe40000011405 */
[----:B------:R-:W-:Y:S02]  /*0400*/  LEA.HI R9, R9, R0, RZ, 0x2 ;  /* 0x0000000009097211 */ /* 0x000fe400078f10ff */
[----:B------:R-:W-:Y:S02]  /*0410*/  LEA.HI R8, R8, R5, RZ, 0x2 ;  /* 0x0000000508087211 */ /* 0x000fe400078f10ff */
[----:B-1----:R-:W-:Y:S01]  /*0420*/  I2FP.F32.U32 R11, R4 ;  /* 0x00000004000b7245 */ /* 0x002fe20000201000 */
[----:B------:R-:W-:Y:S01]  /*0430*/  VOTEU.ALL UP0, P0 ;  /* 0x00000000003f7886 */ /* 0x000fe20000000000 */
[----:B------:R-:W-:Y:S01]  /*0440*/  LOP3.LUT R10, R8, 0x3ffffffc, RZ, 0xc0, !PT ;  /* 0x3ffffffc080a7812 */ /* 0x000fe200078ec0ff */
[----:B------:R-:W-:Y:S01]  /*0450*/  VOTEU.ALL UP1, P0 ;  /* 0x00000000003f7886 */ /* 0x000fe20000020000 */
[----:B------:R-:W-:Y:S01]  /*0460*/  LOP3.LUT R9, R9, 0xfffffffc, RZ, 0xc0, !PT ;  /* 0xfffffffc09097812 */ /* 0x000fe200078ec0ff */
[----:B------:R-:W-:Y:S01]  /*0470*/  FMUL R13, R11, UR4 ;  /* 0x000000040b0d7c20 */ /* 0x000fe20008400000 */
[----:B------:R-:W1:Y:S01]  /*0480*/  @!UP0 S2UR UR7, SR_CgaCtaId ;  /* 0x00000000000789c3 */ /* 0x000e620000008800 */
[----:B------:R-:W-:Y:S01]  /*0490*/  IMAD.IADD R11, R5, 0x1, -R10 ;  /* 0x00000001050b7824 */ /* 0x000fe200078e0a0a */
[----:B0-----:R-:W-:Y:S01]  /*04a0*/  I2FP.F32.U32 R10, UR8 ;  /* 0x00000008000a7c45 */ /* 0x001fe20008201000 */
[----:B------:R-:W-:Y:S01]  /*04b0*/  IMAD.IADD R8, R0, 0x1, -R9 ;  /* 0x0000000100087824 */ /* 0x000fe200078e0a09 */
[----:B------:R-:W-:Y:S01]  /*04c0*/  ULDC UR4, c[0x0][0x150] ;  /* 0x0000540000047ab9 */ /* 0x000fe20000000800 */
[----:B------:R-:W0:Y:S01]  /*04d0*/  F2I.U32.TRUNC.NTZ R13, R13 ;  /* 0x0000000d000d7305 */ /* 0x000e22000020f000 */
[----:B------:R-:W-:Y:S01]  /*04e0*/  SHF.R.S32.HI R0, RZ, 0x1f, R3 ;  /* 0x0000001fff007819 */ /* 0x000fe20000011403 */
[----:B------:R-:W-:Y:S01]  /*04f0*/  FMUL R10, R10, UR4 ;  /* 0x000000040a0a7c20 */ /* 0x000fe20008400000 */
[----:B------:R-:W5:Y:S01]  /*0500*/  LDC R9, c[0x0][0x148] ;  /* 0x00005200ff097b82 */ /* 0x000f620000000800 */
[----:B------:R-:W-:Y:S01]  /*0510*/  IMAD R8, R11, 0x4, R8 ;  /* 0x000000040b087824 */ /* 0x000fe200078e0208 */
[----:B------:R-:W-:Y:S01]  /*0520*/  LEA.HI R0, R0, R3, RZ, 0x2 ;  /* 0x0000000300007211 */ /* 0x000fe200078f10ff */
[----:B------:R-:W-:Y:S01]  /*0530*/  UMOV UR4, 0x20 ;  /* 0x0000002000047882 */ /* 0x000fe20000000000 */
[----:B------:R-:W-:Y:S01]  /*0540*/  @!UP0 UMOV UR6, 0x400 ;  /* 0x0000040000068882 */ /* 0x000fe20000000000 */
[----:B------:R-:W4:Y:S01]  /*0550*/  F2I.U32.TRUNC.NTZ R10, R10 ;  /* 0x0000000a000a7305 */ /* 0x000f22000020f000 */
[----:B------:R-:W-:Y:S01]  /*0560*/  LOP3.LUT R0, R0, 0xfffffffc, RZ, 0xc0, !PT ;  /* 0xfffffffc00007812 */ /* 0x000fe200078ec0ff */
[----:B------:R-:W-:Y:S01]  /*0570*/  IMAD.SHL.U32 R19, R8, 0x4, RZ ;  /* 0x0000000408137824 */ /* 0x000fe200078e00ff */
[----:B------:R-:W-:-:S04]  /*0580*/  @!UP0 UIADD3 UR4, -UR4, 0x100000, URZ ;  /* 0x0010000004048890 */ /* 0x000fc8000fffe13f */
[----:B------:R-:W-:Y:S02]  /*0590*/  @!UP0 USHF.L.U32 UR5, UR4, 0xb, URZ ;  /* 0x0000000b04058899 */ /* 0x000fe4000800063f */
[----:B------:R-:W-:Y:S01]  /*05a0*/  @!UP0 USHF.L.U32 UR4, UR4, 0x1, URZ ;  /* 0x0000000104048899 */ /* 0x000fe2000800063f */
[----:B--2---:R-:W-:Y:S01]  /*05b0*/  ISETP.EQ.U32.AND P3, PT, R14, 0x1, PT ;  /* 0x000000010e00780c */ /* 0x004fe20003f62070 */
[----:B------:R-:W-:Y:S01]  /*05c0*/  IMAD.IADD R3, R3, 0x1, -R0 ;  /* 0x0000000103037824 */ /* 0x000fe200078e0a00 */
[----:B------:R-:W-:Y:S01]  /*05d0*/  LOP3.LUT R19, R8, 0xc, R19, 0x78, !PT ;  /* 0x0000000c08137812 */ /* 0x000fe200078e7813 */
[----:B0-----:R-:W-:Y:S02]  /*05e0*/  IMAD.MOV R22, RZ, RZ, -R13 ;  /* 0x000000ffff167224 */ /* 0x001fe400078e0a0d */
[----:B------:R-:W-:Y:S01]  /*05f0*/  VIADD R8, R2, 0xffffffff ;  /* 0xffffffff02087836 */ /* 0x000fe20000000000 */
[----:B-1----:R-:W-:Y:S01]  /*0600*/  @!UP0 ULEA UR6, UR7, UR6, 0x18 ;  /* 0x0000000607068291 */ /* 0x002fe2000f8ec03f */
[----:B------:R-:W-:Y:S01]  /*0610*/  ISETP.NE.AND P1, PT, R3, 0x3, PT ;  /* 0x000000030300780c */ /* 0x000fe20003f25270 */
[----:B------:R-:W-:Y:S01]  /*0620*/  VOTEU.ALL UP0, P0 ;  /* 0x00000000003f7886 */ /* 0x000fe20000000000 */
[----:B------:R-:W-:Y:S01]  /*0630*/  ISETP.LT.U32.AND P0, PT, R19, 0x2, !P2 ;  /* 0x000000021300780c */ /* 0x000fe20005701070 */
[----:B----4-:R-:W-:Y:S01]  /*0640*/  IMAD.MOV R7, RZ, RZ, -R10 ;  /* 0x000000ffff077224 */ /* 0x010fe200078e0a0a */
[----:B------:R-:W-:-:S02]  /*0650*/  ISETP.EQ.OR P1, PT, R3, RZ, !P1 ;  /* 0x000000ff0300720c */ /* 0x000fc40004f22670 */
[----:B------:R-:W-:Y:S01]  /*0660*/  ISETP.GE.U32.AND P5, PT, R8, 0x2, PT ;  /* 0x000000020800780c */ /* 0x000fe20003fa6070 */
[----:B-----5:R-:W-:Y:S01]  /*0670*/  IMAD R0, R9, R22, R4 ;  /* 0x0000001609007224 */ /* 0x020fe200078e0204 */
[----:B------:R-:W-:Y:S01]  /*0680*/  ISETP.EQ.AND P1, PT, R2, RZ, P1 ;  /* 0x000000ff0200720c */ /* 0x000fe20000f22270 */
[----:B---3--:R-:W-:Y:S01]  /*0690*/  IMAD R7, R12, R7, UR8 ;  /* 0x000000080c077e24 */ /* 0x008fe2000f8e0207 */
[----:B------:R-:W-:Y:S01]  /*06a0*/  ISETP.NE.AND P2, PT, R2, RZ, PT ;  /* 0x000000ff0200720c */ /* 0x000fe20003f45270 */
[----:B------:R-:W0:Y:S02]  /*06b0*/  FENCE.VIEW.ASYNC.S ;  /* 0x00000000000073c6 */ /* 0x000e240000000000 */
[----:B0-----:R0:W1:Y:S01]  /*06c0*/  @!UP0 SYNCS.EXCH.64 URZ, [UR6+0x50], UR4 ;  /* 0x00005004063f85b2 */ /* 0x0010620008000100 */
[----:B------:R-:W-:Y:S02]  /*06d0*/  ISETP.NE.AND P4, PT, R0, R19, PT ;  /* 0x000000130000720c */ /* 0x000fe40003f85270 */
[----:B------:R-:W-:-:S02]  /*06e0*/  SEL R18, RZ, 0x1, !P1 ;  /* 0x00000001ff127807 */ /* 0x000fc40004800000 */
[----:B------:R-:W-:Y:S02]  /*06f0*/  ISETP.EQ.OR P4, PT, R7, RZ, !P4 ;  /* 0x000000ff0700720c */ /* 0x000fe40006782670 */
[----:B------:R-:W-:Y:S02]  /*0700*/  LOP3.LUT R0, R62, 0x7f, RZ, 0xc0, !PT ;  /* 0x0000007f3e007812 */ /* 0x000fe400078ec0ff */
[----:B------:R-:W-:Y:S02]  /*0710*/  PLOP3.LUT P0, PT, P0, P4, PT, 0x80, 0x0 ;  /* 0x000000000000781c */ /* 0x000fe40000709070 */
[----:B------:R-:W-:Y:S02]  /*0720*/  SEL R18, R18, 0x2, P5 ;  /* 0x0000000212127807 */ /* 0x000fe40002800000 */
[----:B------:R-:W-:Y:S01]  /*0730*/  P2R R68, PR, RZ, 0x1 ;  /* 0x00000001ff447803 */ /* 0x000fe20000000000 */
[----:B------:R0:W2:Y:S01]  /*0740*/  @!UP1 SYNCS.EXCH.64 URZ, [UR6+0x58], UR4 ;  /* 0x00005804063f95b2 */ /* 0x0000a20008000100 */
[----:B------:R-:W-:Y:S01]  /*0750*/  NOP ;  /* 0x0000000000007918 */ /* 0x000fe20000000000 */
[----:B------:R-:W-:Y:S06]  /*0760*/  @!P3 BRA `(.L_x_3) ;  /* 0x000000000008b947 */ /* 0x000fec0003800000 */
[----:B-12---:R-:W-:Y:S01]  /*0770*/  UCGABAR_ARV ;  /* 0x00000000000079c7 */ /* 0x006fe20008000000 */
[----:B------:R-:W-:Y:S05]  /*0780*/  BRA `(.L_x_4) ;  /* 0x0000000000047947 */ /* 0x000fea0003800000 */
.L_x_3:
[----:B-12---:R-:W-:Y:S01]  /*0790*/  NOP ;  /* 0x0000000000007918 */ /* 0x006fe20000000000 */
.L_x_4:
[----:B------:R-:W1:Y:S01]  /*07a0*/  LDC R2, c[0x0][0x65c] ;  /* 0x00019700ff027b82 */ /* 0x000e620000000800 */
[----:B------:R-:W-:Y:S02]  /*07b0*/  IMAD.U32 R10, RZ, RZ, UR8 ;  /* 0x00000008ff0a7e24 */ /* 0x000fe4000f8e00ff */
[----:B------:R-:W-:Y:S01]  /*07c0*/  IMAD.MOV.U32 R11, RZ, RZ, RZ ;  /* 0x000000ffff0b7224 */ /* 0x000fe200078e00ff */
[----:B-1----:R-:W-:-:S04]  /*07d0*/  ISETP.NE.AND P1, PT, R2, 0x1, PT ;  /* 0x000000010200780c */ /* 0x002fc80003f25270 */
[----:B------:R-:W-:-:S09]  /*07e0*/  P2R R5, PR, RZ, 0x2 ;  /* 0x00000002ff057803 */ /* 0x000fd20000000000 */
[----:B------:R-:W1:Y:S01]  /*07f0*/  @P1 LDC R17, c[0x0][0x10] ;  /* 0x00000400ff111b82 */ /* 0x000e620000000800 */
[----:B------:R-:W-:Y:S02]  /*0800*/  @P1 IMAD.MOV.U32 R5, RZ, RZ, RZ ;  /* 0x000000ffff051224 */ /* 0x000fe400078e00ff */
[----:B------:R-:W-:-:S05]  /*0810*/  @P1 IMAD.MOV.U32 R15, RZ, RZ, RZ ;  /* 0x000000ffff0f1224 */ /* 0x000fca00078e00ff */
[----:B------:R-:W2:Y:S01]  /*0820*/  @!P1 LDC R13, c[0x0][0xc] ;  /* 0x00000300ff0d9b82 */ /* 0x000ea20000000800 */
[----:B0-----:R-:W-:Y:S01]  /*0830*/  ULDC UR4, c[0x0][0xc] ;  /* 0x0000030000047ab9 */ /* 0x001fe20000000800 */
[----:B------:R-:W-:Y:S01]  /*0840*/  ULDC UR5, c[0x0][0x10] ;  /* 0x0000040000057ab9 */ /* 0x000fe20000000800 */
[----:B------:R-:W-:Y:S01]  /*0850*/  ULDC UR6, c[0x0][0x14] ;  /* 0x0000050000067ab9 */ /* 0x000fe20000000800 */
[----:B------:R-:W-:-:S04]  /*0860*/  UIMAD.WIDE.U32 UR4, UR4, UR5, URZ ;  /* 0x00000005040472a5 */ /* 0x000fc8000f8e003f */
[----:B------:R-:W-:Y:S02]  /*0870*/  UIMAD.WIDE.U32 UR38, UR4, UR6, URZ ;  /* 0x00000006042672a5 */ /* 0x000fe4000f8e003f */
[----:B------:R-:W-:-:S04]  /*0880*/  UIMAD UR41, UR5, UR6, URZ ;  /* 0x00000006052972a4 */ /* 0x000fc8000f8e023f */
[----:B------:R-:W-:Y:S01]  /*0890*/  UIADD3 UR41, UR39, UR41, URZ ;  /* 0x0000002927297290 */ /* 0x000fe2000fffe03f */
[----:B-1----:R-:W-:-:S04]  /*08a0*/  @P1 IMAD.WIDE.U32 R16, R17, UR8, R4 ;  /* 0x0000000811101c25 */ /* 0x002fc8000f8e0004 */
[----:B------:R-:W-:Y:S02]  /*08b0*/  @P1 IMAD.IADD R17, R17, 0x1, R15 ;  /* 0x0000000111111824 */ /* 0x000fe400078e020f */
[----:B--2---:R-:W-:-:S04]  /*08c0*/  @!P1 IMAD.WIDE.U32 R10, R4, R13, R10 ;  /* 0x0000000d040a9225 */ /* 0x004fc800078e000a */
[----:B------:R-:W-:Y:S02]  /*08d0*/  @!P1 IMAD.MOV.U32 R16, RZ, RZ, R10 ;  /* 0x000000ffff109224 */ /* 0x000fe400078e000a */
[----:B------:R-:W-:Y:S01]  /*08e0*/  @!P1 IMAD.MOV.U32 R17, RZ, RZ, R11 ;  /* 0x000000ffff119224 */ /* 0x000fe200078e000b */
[----:B------:R-:W-:Y:S06]  /*08f0*/  @!P3 BRA `(.L_x_5) ;  /* 0x00000000000cb947 */ /* 0x000fec0003800000 */
[----:B------:R-:W-:Y:S01]  /*0900*/  UCGABAR_WAIT ;  /* 0x0000000000007dc7 */ /* 0x000fe20008000000 */
[----:B------:R-:W-:Y:S01]  /*0910*/  CCTL.IVALL ;  /* 0x00000000ff00798f */ /* 0x000fe20002000000 */
[----:B------:R-:W-:Y:S05]  /*0920*/  BRA `(.L_x_6) ;  /* 0x0000000000047947 */ /* 0x000fea0003800000 */
.L_x_5:
[----:B------:R-:W-:Y:S06]  /*0930*/  BAR.SYNC.DEFER_BLOCKING 0x0 ;  /* 0x0000000000007b1d */ /* 0x000fec0000010000 */
.L_x_6:
[----:B------:R-:W-:Y:S05]  /*0940*/  @!P2 BRA `(.L_x_7) ;  /* 0x0000004000e0a947 */ /* 0x000fea0003800000 */
[----:B------:R-:W-:-:S13]  /*0950*/  ISETP.GT.U32.AND P0, PT, R8, 0x1, PT ;  /* 0x000000010800780c */ /* 0x000fda0003f04070 */
[----:B------:R-:W-:Y:S05]  /*0960*/  @P0 EXIT ;  /* 0x000000000000094d */ /* 0x000fea0003800000 */
[----:B------:R-:W-:Y:S01]  /*0970*/  ULDC.64 UR4, c[0x0][0x650] ;  /* 0x0001940000047ab9 */ /* 0x000fe20000000a00 */
[----:B------:R-:W-:Y:S01]  /*0980*/  PRMT R3, RZ, 0x7610, R3 ;  /* 0x00007610ff037816 */ /* 0x000fe20000000003 */
[----:B------:R-:W-:Y:S01]  /*0990*/  IMAD.MOV.U32 R71, RZ, RZ, -0x1 ;  /* 0xffffffffff477424 */ /* 0x000fe200078e00ff */
[----:B------:R-:W-:Y:S01]  /*09a0*/  ISETP.GE.U32.AND P0, PT, R16, UR4, PT ;  /* 0x0000000410007c0c */ /* 0x000fe2000bf06070 */
[----:B------:R-:W-:Y:S02]  /*09b0*/  IMAD.MOV.U32 R70, RZ, RZ, -0x1 ;  /* 0xffffffffff467424 */ /* 0x000fe400078e00ff */
[----:B------:R-:W-:Y:S01]  /*09c0*/  IMAD.MOV.U32 R67, RZ, RZ, -0x1 ;  /* 0xffffffffff437424 */ /* 0x000fe200078e00ff */
[----:B------:R-:W-:-:S13]  /*09d0*/  ISETP.GE.U32.AND.EX P0, PT, R17, UR5, PT, P0 ;  /* 0x0000000511007c0c */ /* 0x000fda000bf06100 */
[----:B------:R-:W-:Y:S05]  /*09e0*/  @P0 BRA `(.L_x_8) ;  /* 0x0000000400280947 */ /* 0x000fea0003800000 */
[----:B------:R-:W0:Y:S01]  /*09f0*/  LDC.64 R24, c[0x0][0x628] ;  /* 0x00018a00ff187b82 */ /* 0x000e220000000a00 */
[----:B------:R-:W-:Y:S02]  /*0a00*/  IMAD.MOV.U32 R10, RZ, RZ, R16 ;  /* 0x000000ffff0a7224 */ /* 0x000fe400078e0010 */
[----:B------:R-:W-:-:S05]  /*0a10*/  IMAD.MOV.U32 R11, RZ, RZ, R17 ;  /* 0x000000ffff0b7224 */ /* 0x000fca00078e0011 */
[----:B------:R-:W1:Y:S08]  /*0a20*/  LDC R8, c[0x0][0x630] ;  /* 0x00018c00ff087b82 */ /* 0x000e700000000800 */
[----:B------:R-:W2:Y:S01]  /*0a30*/  LDC.64 R26, c[0x0][0x620] ;  /* 0x00018800ff1a7b82 */ /* 0x000ea20000000a00 */
[----:B0-----:R-:W-:-:S04]  /*0a40*/  ISETP.NE.U32.AND P0, PT, R24, RZ, PT ;  /* 0x000000ff1800720c */ /* 0x001fc80003f05070 */
[----:B------:R-:W-:-:S13]  /*0a50*/  ISETP.NE.AND.EX P0, PT, R25, RZ, PT, P0 ;  /* 0x000000ff1900720c */ /* 0x000fda0003f05300 */
[----:B-12---:R-:W-:Y:S05]  /*0a60*/  @!P0 BRA `(.L_x_9) ;  /* 0x0000000000288947 */ /* 0x006fea0003800000 */
[----:B------:R-:W0:Y:S02]  /*0a70*/  LDC R3, c[0x0][0x634] ;  /* 0x00018d00ff037b82 */ /* 0x000e240000000800 */
[----:B0-----:R-:W-:-:S05]  /*0a80*/  IADD3 R3, P0, R16, R3, RZ ;  /* 0x0000000310037210 */ /* 0x001fca0007f1e0ff */
[----:B------:R-:W-:-:S04]  /*0a90*/  IMAD.X R21, RZ, RZ, R17, P0 ;  /* 0x000000ffff157224 */ /* 0x000fc800000e0611 */
[----:B------:R-:W-:-:S04]  /*0aa0*/  IMAD.WIDE.U32 R10, R21, R24, RZ ;  /* 0x00000018150a7225 */ /* 0x000fc800078e00ff */
[----:B------:R-:W-:-:S04]  /*0ab0*/  IMAD.WIDE.U32 R12, P0, R3, R25, R10 ;  /* 0x00000019030c7225 */ /* 0x000fc8000780000a */
[----:B------:R-:W-:-:S04]  /*0ac0*/  IMAD.WIDE.U32 R10, R3, R24, RZ ;  /* 0x00000018030a7225 */ /* 0x000fc800078e00ff */
[----:B------:R-:W-:Y:S01]  /*0ad0*/  IMAD.X R15, RZ, RZ, RZ, P0 ;  /* 0x000000ffff0f7224 */ /* 0x000fe200000e06ff */
[----:B------:R-:W-:Y:S01]  /*0ae0*/  IADD3 RZ, P0, R11, R12, RZ ;  /* 0x0000000c0bff7210 */ /* 0x000fe20007f1e0ff */
[----:B------:R-:W-:-:S04]  /*0af0*/  IMAD.MOV.U32 R14, RZ, RZ, R13 ;  /* 0x000000ffff0e7224 */ /* 0x000fc800078e000d */
[----:B------:R-:W-:-:S08]  /*0b00*/  IMAD.WIDE.U32.X R10, R21, R25, R14, P0 ;  /* 0x00000019150a7225 */ /* 0x000fd000000e040e */
.L_x_9:
[----:B------:R-:W0:Y:S01]  /*0b10*/  LDC.64 R30, c[0x0][0x640] ;  /* 0x00019000ff1e7b82 */ /* 0x000e220000000a00 */
[--C-:B------:R-:W-:Y:S01]  /*0b20*/  SHF.R.U64 R67, R10, R8, R11.reuse ;  /* 0x000000080a437219 */ /* 0x100fe2000000120b */
[----:B------:R-:W-:Y:S01]  /*0b30*/  IMAD R22, R9, R22, R4 ;  /* 0x0000001609167224 */ /* 0x000fe200078e0204 */
[----:B------:R-:W-:Y:S01]  /*0b40*/  SHF.R.U32.HI R3, RZ, R8, R11 ;  /* 0x00000008ff037219 */ /* 0x000fe2000001160b */
[----:B------:R-:W-:Y:S01]  /*0b50*/  IMAD.MOV.U32 R23, RZ, RZ, 0x1 ;  /* 0x00000001ff177424 */ /* 0x000fe200078e00ff */
[----:B------:R-:W-:-:S03]  /*0b60*/  IADD3 R5, P0, RZ, -R67, RZ ;  /* 0x80000043ff057210 */ /* 0x000fc60007f1e0ff */
[----:B------:R-:W1:Y:S02]  /*0b70*/  LDC R12, c[0x0][0x618] ;  /* 0x00018600ff0c7b82 */ /* 0x000e640000000800 */
[----:B------:R-:W-:Y:S02]  /*0b80*/  IMAD.X R3, RZ, RZ, ~R3, P0 ;  /* 0x000000ffff037224 */ /* 0x000fe400000e0e03 */
[----:B------:R-:W-:-:S04]  /*0b90*/  IMAD.WIDE.U32 R10, R5, R26, R16 ;  /* 0x0000001a050a7225 */ /* 0x000fc800078e0010 */
[----:B------:R-:W2:Y:S01]  /*0ba0*/  LDC R20, c[0x0][0x608] ;  /* 0x00018200ff147b82 */ /* 0x000ea20000000800 */
[----:B------:R-:W-:Y:S02]  /*0bb0*/  IMAD R8, R3, R26, RZ ;  /* 0x0000001a03087224 */ /* 0x000fe400078e02ff */
[----:B------:R-:W-:Y:S02]  /*0bc0*/  IMAD.MOV.U32 R3, RZ, RZ, -0x1 ;  /* 0xffffffffff037424 */ /* 0x000fe400078e00ff */
[----:B------:R-:W-:-:S03]  /*0bd0*/  IMAD R5, R5, R27, R8 ;  /* 0x0000001b05057224 */ /* 0x000fc600078e0208 */
[----:B------:R-:W3:Y:S01]  /*0be0*/  LDC R28, c[0x0][0x658] ;  /* 0x00019600ff1c7b82 */ /* 0x000ee20000000800 */
[----:B------:R-:W-:Y:S01]  /*0bf0*/  IMAD.IADD R5, R11, 0x1, R5 ;  /* 0x000000010b057824 */ /* 0x000fe200078e0205 */
[----:B0-----:R-:W-:-:S04]  /*0c00*/  ISETP.NE.U32.AND P0, PT, R30, RZ, PT ;  /* 0x000000ff1e00720c */ /* 0x001fc80003f05070 */
[----:B------:R-:W-:Y:S02]  /*0c10*/  ISETP.NE.AND.EX P0, PT, R31, RZ, PT, P0 ;  /* 0x000000ff1f00720c */ /* 0x000fe40003f05300 */
[----:B------:R-:W0:Y:S01]  /*0c20*/  LDC R24, c[0x0][0x600] ;  /* 0x00018000ff187b82 */ /* 0x000e220000000800 */
[-CC-:B-1----:R-:W-:Y:S02]  /*0c30*/  SHF.R.U64 R14, R10, R12.reuse, R5.reuse ;  /* 0x0000000c0a0e7219 */ /* 0x182fe40000001205 */
[----:B------:R-:W-:-:S05]  /*0c40*/  SHF.R.U32.HI R5, RZ, R12, R5 ;  /* 0x0000000cff057219 */ /* 0x000fca0000011605 */
[----:B------:R-:W1:Y:S01]  /*0c50*/  LDC R15, c[0x0][0x648] ;  /* 0x00019200ff0f7b82 */ /* 0x000e620000000800 */
[-CC-:B--2---:R-:W-:Y:S02]  /*0c60*/  SHF.R.U64 R27, R14, R20.reuse, R5.reuse ;  /* 0x000000140e1b7219 */ /* 0x184fe40000001205 */
[----:B------:R-:W-:-:S05]  /*0c70*/  SHF.R.U32.HI R5, RZ, R20, R5 ;  /* 0x00000014ff057219 */ /* 0x000fca0000011605 */
[----:B------:R-:W2:Y:S01]  /*0c80*/  LDC R21, c[0x0][0x638] ;  /* 0x00018e00ff157b82 */ /* 0x000ea20000000800 */
[-CC-:B---3--:R-:W-:Y:S02]  /*0c90*/  SHF.R.U64 R20, R27, R28.reuse, R5.reuse ;  /* 0x0000001c1b147219 */ /* 0x188fe40000001205 */
[-C--:B------:R-:W-:Y:S02]  /*0ca0*/  SHF.L.U32 R3, R3, R28.reuse, RZ ;  /* 0x0000001c03037219 */ /* 0x080fe400000006ff */
[----:B------:R-:W-:Y:S01]  /*0cb0*/  SHF.R.U32.HI R5, RZ, R28, R5 ;  /* 0x0000001cff057219 */ /* 0x000fe20000011605 */
[----:B------:R-:W-:Y:S01]  /*0cc0*/  IMAD.MOV.U32 R4, RZ, RZ, R20 ;  /* 0x000000ffff047224 */ /* 0x000fe200078e0014 */
[----:B------:R-:W-:Y:S01]  /*0cd0*/  LOP3.LUT R12, RZ, R3, RZ, 0x33, !PT ;  /* 0x00000003ff0c7212 */ /* 0x000fe200078e33ff */
[----:B------:R-:W3:Y:S01]  /*0ce0*/  LDC R25, c[0x0][0x610] ;  /* 0x00018400ff197b82 */ /* 0x000ee20000000800 */
[----:B------:R-:W-:Y:S05]  /*0cf0*/  @!P0 BRA `(.L_x_10) ;  /* 0x0000000000288947 */ /* 0x000fea0003800000 */
[----:B------:R-:W4:Y:S02]  /*0d00*/  LDC R3, c[0x0][0x64c] ;  /* 0x00019300ff037b82 */ /* 0x000f240000000800 */
[----:B----4-:R-:W-:-:S05]  /*0d10*/  IADD3 R3, P0, R20, R3, RZ ;  /* 0x0000000314037210 */ /* 0x010fca0007f1e0ff */
        /* <DEDUP_REMOVED lines=8> */
.L_x_10:
[----:B-1----:R-:W-:Y:S01]  /*0da0*/  SHF.R.U64 R4, R4, R15, R5 ;  /* 0x0000000f04047219 */ /* 0x002fe20000001205 */
[----:B0-----:R-:W-:Y:S01]  /*0db0*/  VIADD R5, R24, 0xffffffff ;  /* 0xffffffff18057836 */ /* 0x001fe20000000000 */
[----:B------:R-:W-:Y:S02]  /*0dc0*/  SHF.L.U32 R3, R23, R28, RZ ;  /* 0x0000001c17037219 */ /* 0x000fe400000006ff */
[----:B------:R-:W-:Y:S01]  /*0dd0*/  LOP3.LUT R12, R27, R12, RZ, 0xc0, !PT ;  /* 0x0000000c1b0c7212 */ /* 0x000fe200078ec0ff */
[----:B------:R-:W-:Y:S01]  /*0de0*/  IMAD.MOV R8, RZ, RZ, -R4 ;  /* 0x000000ffff087224 */ /* 0x000fe200078e0a04 */
[----:B------:R-:W-:-:S03]  /*0df0*/  SEL R7, R7, R22, !P1 ;  /* 0x0000001607077207 */ /* 0x000fc60004800000 */
[----:B------:R-:W-:Y:S01]  /*0e00*/  IMAD R12, R3, R4, R12 ;  /* 0x00000004030c7224 */ /* 0x000fe200078e020c */
[----:B------:R-:W-:Y:S01]  /*0e10*/  LOP3.LUT R4, R14, R5, RZ, 0xc0, !PT ;  /* 0x000000050e047212 */ /* 0x000fe200078ec0ff */
[----:B--2---:R-:W-:Y:S02]  /*0e20*/  IMAD R3, R8, R21, R20 ;  /* 0x0000001508037224 */ /* 0x004fe400078e0214 */
[----:B---3--:R-:W-:Y:S02]  /*0e30*/  IMAD R7, R12, R25, R7 ;  /* 0x000000190c077224 */ /* 0x008fe400078e0207 */
[----:B------:R-:W-:Y:S02]  /*0e40*/  IMAD.MOV.U32 R5, RZ, RZ, 0x1 ;  /* 0x00000001ff057424 */ /* 0x000fe400078e00ff */
[----:B------:R-:W-:-:S03]  /*0e50*/  IMAD R4, R3, R24, R4 ;  /* 0x0000001803047224 */ /* 0x000fc600078e0204 */
[----:B------:R-:W-:Y:S02]  /*0e60*/  PRMT R3, R5, 0x7610, R3 ;  /* 0x0000761005037816 */ /* 0x000fe40000000003 */
[----:B------:R-:W-:Y:S02]  /*0e70*/  SEL R70, R4, R7, !P1 ;  /* 0x0000000704467207 */ /* 0x000fe40004800000 */
[----:B------:R-:W-:-:S07]  /*0e80*/  SEL R71, R7, R4, !P1 ;  /* 0x0000000407477207 */ /* 0x000fce0004800000 */
.L_x_8:
[----:B------:R-:W-:-:S08]  /*0e90*/  NOP ;  /* 0x0000000000007918 */ /* 0x000fd00000000000 */
[----:B------:R-:W0:Y:S02]  /*0ea0*/  USETMAXREG.TRY_ALLOC.CTAPOOL UP0, 0xe8 ;  /* 0x000000e8000079c8 */ /* 0x000e240008000600 */
[----:B0-----:R-:W-:-:S13]  /*0eb0*/  PLOP3.LUT P0, PT, PT, PT, UP0, 0x80, 0x0 ;  /* 0x000000000000781c */ /* 0x001fda0003f0f008 */
[----:B------:R-:W-:Y:S05]  /*0ec0*/  @!P0 BRA `(.L_x_8) ;  /* 0xfffffffc00f08947 */ /* 0x000fea000383ffff */
[----:B------:R-:W-:Y:S01]  /*0ed0*/  ULDC.64 UR4, c[0x0][0x598] ;  /* 0x0001660000047ab9 */ /* 0x000fe20000000a00 */
[----:B------:R-:W-:Y:S01]  /*0ee0*/  ULDC.64 UR36, c[0x0][0x208] ;  /* 0x0000820000247ab9 */ /* 0x000fe20000000a00 */
[----:B------:R-:W-:-:S04]  /*0ef0*/  ISETP.NE.U32.AND P0, PT, RZ, UR4, PT ;  /* 0x00000004ff007c0c */ /* 0x000fc8000bf05070 */
[----:B------:R-:W-:-:S13]  /*0f00*/  ISETP.NE.AND.EX P0, PT, RZ, UR5, PT, P0 ;  /* 0x00000005ff007c0c */ /* 0x000fda000bf05300 */
[----:B------:R-:W-:Y:S05]  /*0f10*/  @!P0 BRA `(.L_x_11) ;  /* 0x00000000001c8947 */ /* 0x000fea0003800000 */
[----:B------:R-:W0:Y:S02]  /*0f20*/  LDC.64 R4, c[0x0][0x598] ;  /* 0x00016600ff047b82 */ /* 0x000e240000000a00 */
[----:B0-----:R-:W2:Y:S02]  /*0f30*/  LDG.E.64 R4, desc[UR36][R4.64] ;  /* 0x0000002404047981 */ /* 0x001ea4000c1e1b00 */
[----:B--2---:R-:W-:-:S04]  /*0f40*/  ISETP.NE.U32.AND P0, PT, R4, RZ, PT ;  /* 0x000000ff0400720c */ /* 0x004fc80003f05070 */
[----:B------:R-:W-:-:S13]  /*0f50*/  ISETP.NE.AND.EX P0, PT, R5, RZ, PT, P0 ;  /* 0x000000ff0500720c */ /* 0x000fda0003f05300 */
[----:B------:R-:W-:Y:S05]  /*0f60*/  @!P0 BRA `(.L_x_11) ;  /* 0x0000000000088947 */ /* 0x000fea0003800000 */
[----:B------:R0:W5:Y:S01]  /*0f70*/  LD.E R56, desc[UR36][R4.64] ;  /* 0x0000002404387980 */ /* 0x000162000c101900 */
[----:B------:R-:W-:Y:S05]  /*0f80*/  BRA `(.L_x_12) ;  /* 0x0000000000247947 */ /* 0x000fea0003800000 */
.L_x_11:
[----:B------:R-:W-:Y:S02]  /*0f90*/  ULDC.64 UR4, c[0x0][0x588] ;  /* 0x0001620000047ab9 */ /* 0x000fe40000000a00 */
[----:B------:R-:W-:-:S04]  /*0fa0*/  ISETP.NE.U32.AND P0, PT, RZ, UR4, PT ;  /* 0x00000004ff007c0c */ /* 0x000fc8000bf05070 */
[----:B------:R-:W-:-:S13]  /*0fb0*/  ISETP.NE.AND.EX P0, PT, RZ, UR5, PT, P0 ;  /* 0x00000005ff007c0c */ /* 0x000fda000bf05300 */
[----:B------:R-:W-:Y:S05]  /*0fc0*/  @!P0 BRA `(.L_x_13) ;  /* 0x00000000000c8947 */ /* 0x000fea0003800000 */
[----:B------:R-:W0:Y:S02]  /*0fd0*/  LDC.64 R56, c[0x0][0x588] ;  /* 0x00016200ff387b82 */ /* 0x000e240000000a00 */
[----:B0-----:R1:W5:Y:S01]  /*0fe0*/  LDG.E R56, desc[UR36][R56.64] ;  /* 0x0000002438387981 */ /* 0x001362000c1e1900 */
[----:B------:R-:W-:Y:S05]  /*0ff0*/  BRA `(.L_x_12) ;  /* 0x0000000000087947 */ /* 0x000fea0003800000 */
.L_x_13:
[----:B------:R-:W-:Y:S02]  /*1000*/  ULDC UR4, c[0x0][0x580] ;  /* 0x0001600000047ab9 */ /* 0x000fe40000000800 */
[----:B------:R-:W-:-:S07]  /*1010*/  IMAD.U32 R56, RZ, RZ, UR4 ;  /* 0x00000004ff387e24 */ /* 0x000fce000f8e00ff */
.L_x_12:
[----:B------:R-:W-:Y:S02]  /*1020*/  ULDC.64 UR4, c[0x0][0x5a0] ;  /* 0x0001680000047ab9 */ /* 0x000fe40000000a00 */
[----:B------:R-:W-:-:S04]  /*1030*/  ISETP.NE.U32.AND P0, PT, RZ, UR4, PT ;  /* 0x00000004ff007c0c */ /* 0x000fc8000bf05070 */
[----:B------:R-:W-:-:S13]  /*1040*/  ISETP.NE.AND.EX P0, PT, RZ, UR5, PT, P0 ;  /* 0x00000005ff007c0c */ /* 0x000fda000bf05300 */
[----:B------:R-:W-:Y:S05]  /*1050*/  @!P0 BRA `(.L_x_14) ;  /* 0x00000000001c8947 */ /* 0x000fea0003800000 */
[----:B0-----:R-:W0:Y:S02]  /*1060*/  LDC.64 R4, c[0x0][0x5a0] ;  /* 0x00016800ff047b82 */ /* 0x001e240000000a00 */
[----:B0-----:R-:W2:Y:S02]  /*1070*/  LDG.E.64 R4, desc[UR36][R4.64] ;  /* 0x0000002404047981 */ /* 0x001ea4000c1e1b00 */
[----:B--2---:R-:W-:-:S04]  /*1080*/  ISETP.NE.U32.AND P0, PT, R4, RZ, PT ;  /* 0x000000ff0400720c */ /* 0x004fc80003f05070 */
[----:B------:R-:W-:-:S13]  /*1090*/  ISETP.NE.AND.EX P0, PT, R5, RZ, PT, P0 ;  /* 0x000000ff0500720c */ /* 0x000fda0003f05300 */
[----:B------:R-:W-:Y:S05]  /*10a0*/  @!P0 BRA `(.L_x_14) ;  /* 0x0000000000088947 */ /* 0x000fea0003800000 */
[----:B-1----:R0:W5:Y:S01]  /*10b0*/  LD.E R57, desc[UR36][R4.64] ;  /* 0x0000002404397980 */ /* 0x002162000c101900 */
[----:B------:R-:W-:Y:S05]  /*10c0*/  BRA `(.L_x_15) ;  /* 0x0000000000247947 */ /* 0x000fea0003800000 */
.L_x_14:
[----:B------:R-:W-:Y:S02]  /*10d0*/  ULDC.64 UR4, c[0x0][0x590] ;  /* 0x0001640000047ab9 */ /* 0x000fe40000000a00 */
[----:B------:R-:W-:-:S04]  /*10e0*/  ISETP.NE.U32.AND P0, PT, RZ, UR4, PT ;  /* 0x00000004ff007c0c */ /* 0x000fc8000bf05070 */
[----:B------:R-:W-:-:S13]  /*10f0*/  ISETP.NE.AND.EX P0, PT, RZ, UR5, PT, P0 ;  /* 0x00000005ff007c0c */ /* 0x000fda000bf05300 */
[----:B------:R-:W-:Y:S05]  /*1100*/  @!P0 BRA `(.L_x_16) ;  /* 0x00000000000c8947 */ /* 0x000fea0003800000 */
[----:B0-----:R-:W1:Y:S02]  /*1110*/  LDC.64 R4, c[0x0][0x590] ;  /* 0x00016400ff047b82 */ /* 0x001e640000000a00 */
[----:B-1----:R1:W5:Y:S01]  /*1120*/  LDG.E R57, desc[UR36][R4.64] ;  /* 0x0000002404397981 */ /* 0x002362000c1e1900 */
[----:B------:R-:W-:Y:S05]  /*1130*/  BRA `(.L_x_15) ;  /* 0x0000000000087947 */ /* 0x000fea0003800000 */
.L_x_16:
[----:B------:R-:W-:Y:S02]  /*1140*/  ULDC UR4, c[0x0][0x584] ;  /* 0x0001610000047ab9 */ /* 0x000fe40000000800 */
[----:B-1----:R-:W-:-:S07]  /*1150*/  IMAD.U32 R57, RZ, RZ, UR4 ;  /* 0x00000004ff397e24 */ /* 0x002fce000f8e00ff */
.L_x_15:
[----:B------:R-:W-:-:S13]  /*1160*/  LOP3.LUT P0, RZ, R3, 0xff, RZ, 0xc0, !PT ;  /* 0x000000ff03ff7812 */ /* 0x000fda000780c0ff */
[----:B------:R-:W-:Y:S05]  /*1170*/  @!P0 EXIT ;  /* 0x000000000000894d */ /* 0x000fea0003800000 */
[----:B------:R-:W2:Y:S01]  /*1180*/  LDC R60, c[0x0][0x658] ;  /* 0x00019600ff3c7b82 */ /* 0x000ea20000000800 */
[----:B------:R-:W-:Y:S01]  /*1190*/  ULDC.64 UR6, c[0x0][0x288] ;  /* 0x0000a20000067ab9 */ /* 0x000fe20000000a00 */
[----:B------:R-:W-:Y:S01]  /*11a0*/  LOP3.LUT R6, R6, 0x1, RZ, 0xc0, !PT ;  /* 0x0000000106067812 */ /* 0x000fe200078ec0ff */
[----:B------:R-:W-:Y:S01]  /*11b0*/  UIADD3 UR4, UR7, 0x7f, URZ ;  /* 0x0000007f07047890 */ /* 0x000fe2000fffe03f */
[----:B------:R-:W-:Y:S01]  /*11c0*/  SHF.R.U32.HI R3, RZ, 0x2, R62 ;  /* 0x00000002ff037819 */ /* 0x000fe2000001163e */
[----:B01----:R-:W-:Y:S01]  /*11d0*/  IMAD.MOV.U32 R5, RZ, RZ, -0x1 ;  /* 0xffffffffff057424 */ /* 0x003fe200078e00ff */
[----:B------:R-:W-:Y:S01]  /*11e0*/  SHF.R.U32.HI R0, RZ, 0x1, R0 ;  /* 0x00000001ff007819 */ /* 0x000fe20000011600 */
[----:B------:R-:W-:Y:S01]  /*11f0*/  USHF.R.S32.HI UR5, URZ, 0x1f, UR4 ;  /* 0x0000001f3f057899 */ /* 0x000fe20008011404 */
[----:B------:R-:W0:Y:S01]  /*1200*/  LDC.64 R58, c[0x0][0x5c8] ;  /* 0x00017200ff3a7b82 */ /* 0x000e220000000a00 */
[----:B------:R-:W-:Y:S01]  /*1210*/  IMAD.SHL.U32 R22, R6, 0x40, RZ ;  /* 0x0000004006167824 */ /* 0x000fe200078e00ff */
[----:B------:R-:W-:Y:S01]  /*1220*/  LOP3.LUT R3, R3, 0x7, RZ, 0xc0, !PT ;  /* 0x0000000703037812 */ /* 0x000fe200078ec0ff */
[----:B------:R-:W-:Y:S01]  /*1230*/  ULEA.HI UR5, UR5, UR4, URZ, 0x7 ;  /* 0x0000000405057291 */ /* 0x000fe2000f8f383f */
[----:B------:R-:W-:Y:S01]  /*1240*/  LOP3.LUT R0, R0, 0x30, RZ, 0xc0, !PT ;  /* 0x0000003000007812 */ /* 0x000fe200078ec0ff */
[----:B------:R-:W-:Y:S01]  /*1250*/  IMAD.MOV.U32 R7, RZ, RZ, 0x1 ;  /* 0x00000001ff077424 */ /* 0x000fe200078e00ff */
[--C-:B------:R-:W-:Y:S01]  /*1260*/  LOP3.LUT R22, R22, 0x40, R3.reuse, 0xe2, !PT ;  /* 0x0000004016167812 */ /* 0x100fe200078ee203 */
[----:B------:R-:W-:Y:S01]  /*1270*/  USHF.R.S32.HI UR43, URZ, 0x7, UR5 ;  /* 0x000000073f2b7899 */ /* 0x000fe20008011405 */
[----:B------:R-:W1:Y:S01]  /*1280*/  LDC R64, c[0x0][0x600] ;  /* 0x00018000ff407b82 */ /* 0x000e620000000800 */
[----:B------:R-:W-:Y:S01]  /*1290*/  IADD3 R3, RZ, -R0, -R3 ;  /* 0x80000000ff037210 */ /* 0x000fe20007ffe803 */
[----:B------:R-:W-:Y:S01]  /*12a0*/  IMAD.U32 R4, RZ, RZ, UR6 ;  /* 0x00000006ff047e24 */ /* 0x000fe2000f8e00ff */
[C---:B------:R-:W-:Y:S01]  /*12b0*/  LOP3.LUT R61, R62.reuse, 0x3, RZ, 0xc0, !PT ;  /* 0x000000033e3d7812 */ /* 0x040fe200078ec0ff */
[----:B------:R-:W-:Y:S01]  /*12c0*/  UISETP.LT.AND UP0, UPT, UR43, 0x1, UPT ;  /* 0x000000012b00788c */ /* 0x000fe2000bf01270 */
[----:B------:R-:W-:Y:S01]  /*12d0*/  LOP3.LUT R63, R62, 0x80, RZ, 0xc0, !PT ;  /* 0x000000803e3f7812 */ /* 0x000fe200078ec0ff */
[----:B------:R-:W-:Y:S01]  /*12e0*/  IMAD R3, R6, -0x40, R3 ;  /* 0xffffffc006037824 */ /* 0x000fe200078e0203 */
[----:B------:R-:W-:Y:S01]  /*12f0*/  ULDC UR4, c[0x0][0x284] ;  /* 0x0000a10000047ab9 */ /* 0x000fe20000000800 */
[----:B--2---:R-:W-:Y:S01]  /*1300*/  SHF.L.U32 R5, R5, R60, RZ ;  /* 0x0000003c05057219 */ /* 0x004fe200000006ff */
[----:B------:R-:W-:Y:S01]  /*1310*/  USEL UR44, UR43, 0x1, UP0 ;  /* 0x000000012b2c7887 */ /* 0x000fe20008000000 */
[----:B------:R-:W-:Y:S01]  /*1320*/  IMAD R61, R61, -0x2, R4 ;  /* 0xfffffffe3d3d7824 */ /* 0x000fe200078e0204 */
[----:B------:R-:W-:Y:S01]  /*1330*/  LOP3.LUT R22, R22, R0, RZ, 0xfc, !PT ;  /* 0x0000000016167212 */ /* 0x000fe200078efcff */
[----:B------:R-:W-:Y:S01]  /*1340*/  IMAD.SHL.U32 R62, R62, 0x2, RZ ;  /* 0x000000023e3e7824 */ /* 0x000fe200078e00ff */
[----:B------:R-:W-:Y:S01]  /*1350*/  SHF.L.U32 R60, R7, R60, RZ ;  /* 0x0000003c073c7219 */ /* 0x000fe200000006ff */
[----:B------:R-:W-:Y:S01]  /*1360*/  VIADD R66, R3, UR4 ;  /* 0x0000000403427c36 */ /* 0x000fe20008000000 */
[----:B------:R-:W-:Y:S01]  /*1370*/  LOP3.LUT R69, R18, 0x1, RZ, 0xfc, !PT ;  /* 0x0000000112457812 */ /* 0x000fe200078efcff */
[----:B------:R-:W-:Y:S01]  /*1380*/  IMAD.MOV.U32 R23, RZ, RZ, RZ ;  /* 0x000000ffff177224 */ /* 0x000fe200078e00ff */
[C---:B0-----:R-:W-:Y:S01]  /*1390*/  SHF.L.U64.HI R59, R58.reuse, 0x3, R59 ;  /* 0x000000033a3b7819 */ /* 0x041fe2000001023b */
[----:B------:R-:W-:Y:S01]  /*13a0*/  IMAD.SHL.U32 R58, R58, 0x8, RZ ;  /* 0x000000083a3a7824 */ /* 0x000fe200078e00ff */
[----:B------:R-:W-:Y:S01]  /*13b0*/  SHF.R.U32.HI R63, RZ, 0x7, R63 ;  /* 0x00000007ff3f7819 */ /* 0x000fe2000001163f */
[----:B------:R-:W-:Y:S01]  /*13c0*/  UIADD3 UR44, UR43, -UR44, URZ ;  /* 0x8000002c2b2c7290 */ /* 0x000fe2000fffe03f */
[----:B------:R-:W-:Y:S01]  /*13d0*/  LOP3.LUT R65, RZ, R5, RZ, 0x33, !PT ;  /* 0x00000005ff417212 */ /* 0x000fe200078e33ff */
[----:B------:R-:W-:Y:S01]  /*13e0*/  UMOV UR40, URZ ;  /* 0x0000003f00287c82 */ /* 0x000fe20008000000 */
[----:B------:R-:W-:Y:S01]  /*13f0*/  UMOV UR42, URZ ;  /* 0x0000003f002a7c82 */ /* 0x000fe20008000000 */
[----:B-1----:R-:W-:-:S08]  /*1400*/  VIADD R64, R64, 0xffffffff ;  /* 0xffffffff40407836 */ /* 0x002fd00000000000 */
.L_x_98:
[----:B0-----:R-:W0:Y:S01]  /*1410*/  SHFL.IDX PT, R0, R63, RZ, 0x1f ;  /* 0x00001fff3f007589 */ /* 0x001e2200000e0000 */
[----:B-1----:R-:W1:Y:S01]  /*1420*/  S2UR UR7, SR_CgaCtaId ;  /* 0x00000000000779c3 */ /* 0x002e620000008800 */
[----:B------:R-:W-:Y:S01]  /*1430*/  UMOV UR6, 0x400 ;  /* 0x0000040000067882 */ /* 0x000fe20000000000 */
[----:B0-----:R-:W-:Y:S01]  /*1440*/  R2UR UR4, R0 ;  /* 0x00000000000472ca */ /* 0x001fe200000e0000 */
[----:B-1----:R-:W-:-:S12]  /*1450*/  ULEA UR6, UR7, UR6, 0x18 ;  /* 0x0000000607067291 */ /* 0x002fd8000f8ec03f */
[----:B------:R-:W-:-:S04]  /*1460*/  ULEA.HI UR5, UR4, UR4, URZ, 0x1 ;  /* 0x0000000404057291 */ /* 0x000fc8000f8f083f */
[----:B------:R-:W-:-:S04]  /*1470*/  ULOP3.LUT UR5, UR5, 0x7fffe, URZ, 0xc0, !UPT ;  /* 0x0007fffe05057892 */ /* 0x000fc8000f8ec03f */
[----:B------:R-:W-:-:S03]  /*1480*/  UIADD3 UR5, UR4, -UR5, URZ ;  /* 0x8000000504057290 */ /* 0x000fc6000fffe03f */
[----:B------:R-:W-:Y:S01]  /*1490*/  ULDC UR4, c[0x0][0x28c] ;  /* 0x0000a30000047ab9 */ /* 0x000fe20000000800 */
[----:B------:R-:W-:Y:S01]  /*14a0*/  ULEA UR5, UR5, UR6, 0xd ;  /* 0x0000000605057291 */ /* 0x000fe2000f8e683f */
[----:B------:R-:W-:-:S03]  /*14b0*/  ISETP.LT.AND P0, PT, RZ, UR4, PT ;  /* 0x00000004ff007c0c */ /* 0x000fc6000bf01270 */
[----:B------:R-:W-:-:S04]  /*14c0*/  UIADD3 UR5, UR5, 0x100, URZ ;  /* 0x0000010005057890 */ /* 0x000fc8000fffe03f */
[----:B------:R-:W-:-:S04]  /*14d0*/  USHF.R.U32.HI UR5, URZ, 0x4, UR5 ;  /* 0x000000043f057899 */ /* 0x000fc80008011605 */
[----:B------:R-:W-:-:S04]  /*14e0*/  ULOP3.LUT UR5, UR5, 0x3fff, URZ, 0xc0, !UPT ;  /* 0x00003fff05057892 */ /* 0x000fc8000f8ec03f */
[----:B------:R-:W-:Y:S01]  /*14f0*/  ULOP3.LUT UR45, UR5, 0x10000, URZ, 0xfc, !UPT ;  /* 0x00010000052d7892 */ /* 0x000fe2000f8efc3f */
[----:B--2345:R-:W-:Y:S11]  /*1500*/  @P0 BRA `(.L_x_17) ;  /* 0x0000000000400947 */ /* 0x03cff60003800000 */
[----:B------:R-:W-:Y:S01]  /*1510*/  MOV R0, 0x0 ;  /* 0x0000000000007802 */ /* 0x000fe20000000f00 */
[----:B------:R-:W-:Y:S01]  /*1520*/  ULDC.64 UR4, c[0x4][0x68] ;  /* 0x01001a0000047ab9 */ /* 0x000fe20000000a00 */
[----:B------:R-:W-:Y:S01]  /*1530*/  ULDC.64 UR6, c[0x4][0x8] ;  /* 0x0100020000067ab9 */ /* 0x000fe20000000a00 */
[----:B------:R-:W-:Y:S01]  /*1540*/  IMAD.U32 R4, RZ, RZ, UR4 ;  /* 0x00000004ff047e24 */ /* 0x000fe2000f8e00ff */
[----:B------:R0:W1:Y:S01]  /*1550*/  LDC.64 R14, c[0x4][R0] ;  /* 0x01000000000e7b82 */ /* 0x0000620000000a00 */
[----:B------:R-:W-:Y:S01]  /*1560*/  IMAD.U32 R5, RZ, RZ, UR5 ;  /* 0x00000005ff057e24 */ /* 0x000fe2000f8e00ff */
[----:B------:R-:W-:Y:S01]  /*1570*/  ULDC.64 UR4, c[0x4][0x70] ;  /* 0x01001c0000047ab9 */ /* 0x000fe20000000a00 */
[----:B------:R-:W-:Y:S02]  /*1580*/  IMAD.U32 R10, RZ, RZ, UR6 ;  /* 0x00000006ff0a7e24 */ /* 0x000fe4000f8e00ff */
[----:B------:R-:W-:Y:S02]  /*1590*/  IMAD.U32 R6, RZ, RZ, UR4 ;  /* 0x00000004ff067e24 */ /* 0x000fe4000f8e00ff */
[----:B------:R-:W-:-:S02]  /*15a0*/  IMAD.U32 R7, RZ, RZ, UR5 ;  /* 0x00000005ff077e24 */ /* 0x000fc4000f8e00ff */
[----:B------:R-:W-:Y:S02]  /*15b0*/  IMAD.U32 R11, RZ, RZ, UR7 ;  /* 0x00000007ff0b7e24 */ /* 0x000fe4000f8e00ff */
[----:B------:R-:W-:Y:S02]  /*15c0*/  IMAD.MOV.U32 R8, RZ, RZ, 0x1e1 ;  /* 0x000001e1ff087424 */ /* 0x000fe400078e00ff */
[----:B------:R-:W-:Y:S02]  /*15d0*/  IMAD.MOV.U32 R12, RZ, RZ, 0x1 ;  /* 0x00000001ff0c7424 */ /* 0x000fe400078e00ff */
[----:B0-----:R-:W-:-:S07]  /*15e0*/  IMAD.MOV.U32 R13, RZ, RZ, RZ ;  /* 0x000000ffff0d7224 */ /* 0x001fce00078e00ff */
[----:B------:R-:W-:-:S07]  /*15f0*/  LEPC R20, `(.L_x_17) ;  /* 0x000000001014794e */ /* 0x000fce0000000000 */
[----:B-1---5:R-:W-:Y:S05]  /*1600*/  CALL.ABS.NOINC R14 ;  /* 0x000000000e007343 */ /* 0x022fea0003c00000 */
.L_x_17:
[----:B------:R-:W-:-:S13]  /*1610*/  ISETP.NE.AND P0, PT, R69, 0x3, PT ;  /* 0x000000034500780c */ /* 0x000fda0003f05270 */
[----:B------:R-:W-:Y:S05]  /*1620*/  @!P0 BRA `(.L_x_18) ;  /* 0x0000000000048947 */ /* 0x000fea0003800000 */
[----:B------:R-:W-:Y:S01]  /*1630*/  BPT.TRAP 0x1 ;  /* 0x000000040000795c */ /* 0x000fe20000300000 */
.L_x_18:
[----:B------:R-:W0:Y:S01]  /*1640*/  S2UR UR5, SR_CgaCtaId ;  /* 0x00000000000579c3 */ /* 0x000e220000008800 */
[----:B------:R-:W-:Y:S01]  /*1650*/  UMOV UR4, 0x400 ;  /* 0x0000040000047882 */ /* 0x000fe20000000000 */
[----:B------:R-:W-:Y:S02]  /*1660*/  IMAD.U32 R0, RZ, RZ, UR40 ;  /* 0x00000028ff007e24 */ /* 0x000fe4000f8e00ff */
[----:B------:R-:W-:-:S03]  /*1670*/  IMAD.U32 R3, RZ, RZ, UR42 ;  /* 0x0000002aff037e24 */ /* 0x000fc6000f8e00ff */
[----:B------:R-:W-:Y:S01]  /*1680*/  SHF.L.U32 R0, R0, 0x1f, RZ ;  /* 0x0000001f00007819 */ /* 0x000fe200000006ff */
[----:B0-----:R-:W-:-:S06]  /*1690*/  ULEA UR4, UR5, UR4, 0x18 ;  /* 0x0000000405047291 */ /* 0x001fcc000f8ec03f */
[----:B------:R-:W-:-:S04]  /*16a0*/  IMAD.U32 R6, RZ, RZ, UR4 ;  /* 0x00000004ff067e24 */ /* 0x000fc8000f8e00ff */
[----:B------:R-:W-:-:S04]  /*16b0*/  IMAD R3, R3, 0x8, R6 ;  /* 0x0000000803037824 */ /* 0x000fc800078e0206 */
[----:B------:R0:W1:Y:S01]  /*16c0*/  SYNCS.PHASECHK.TRANS64.TRYWAIT P1, [R3+URZ], R0 ;  /* 0x00000000030075a7 */ /* 0x000062000802017f */
[----:B------:R-:W-:Y:S05]  /*16d0*/  @!P0 BRA `(.L_x_19) ;  /* 0x0000000000048947 */ /* 0x000fea0003800000 */
[----:B------:R-:W-:Y:S01]  /*16e0*/  BPT.TRAP 0x1 ;  /* 0x000000040000795c */ /* 0x000fe20000300000 */
.L_x_19:
[----:B------:R-:W-:-:S05]  /*16f0*/  IMAD.U32 R4, RZ, RZ, UR44 ;  /* 0x0000002cff047e24 */ /* 0x000fca000f8e00ff */
[----:B------:R-:W-:Y:S01]  /*1700*/  ISETP.GE.AND P2, PT, R4, 0x1, PT ;  /* 0x000000010400780c */ /* 0x000fe20003f46270 */
[----:B-1----:R-:W-:-:S12]  /*1710*/  @P1 BRA `(.L_x_20) ;  /* 0x0000000000081947 */ /* 0x002fd80003800000 */
[----:B------:R-:W1:Y:S02]  /*1720*/  SYNCS.PHASECHK.TRANS64.TRYWAIT P1, [R3+URZ], R0 ;  /* 0x00000000030075a7 */ /* 0x000e64000802017f */
[----:B-1----:R-:W-:Y:S05]  /*1730*/  @!P1 BRA `(.L_x_21) ;  /* 0x0000004800e49947 */ /* 0x002fea0003800000 */
.L_x_20:
[----:B------:R-:W-:Y:S05]  /*1740*/  WARPSYNC.ALL ;  /* 0x0000000000007948 */ /* 0x000fea0003800000 */
[----:B------:R-:W-:Y:S01]  /*1750*/  R2UR UR4, R6 ;  /* 0x00000000060472ca */ /* 0x000fe200000e0000 */
[----:B------:R-:W-:Y:S01]  /*1760*/  ULEA UR5, UR42, UR45, 0xb ;  /* 0x0000002d2a057291 */ /* 0x000fe2000f8e583f */
[----:B------:R-:W-:Y:S01]  /*1770*/  WARPGROUP.ARRIVE ;  /* 0x00000000000079c5 */ /* 0x000fe20000000000 */
[----:B------:R-:W-:Y:S01]  /*1780*/  UMOV UR9, 0x40000040 ;  /* 0x4000004000097882 */ /* 0x000fe20000000000 */
[----:B------:R-:W-:-:S04]  /*1790*/  UMOV UR11, 0x40000040 ;  /* 0x40000040000b7882 */ /* 0x000fc80000000000 */
[----:B------:R-:W-:-:S05]  /*17a0*/  UMOV UR8, UR5 ;  /* 0x0000000500087c82 */ /* 0x000fca0008000000 */
[----:B------:R-:W-:-:S04]  /*17b0*/  UIADD3 UR4, UR4, 0x20100, URZ ;  /* 0x0002010004047890 */ /* 0x000fc8000fffe03f */
[----:B------:R-:W-:-:S04]  /*17c0*/  USHF.R.U32.HI UR4, URZ, 0x4, UR4 ;  /* 0x000000043f047899 */ /* 0x000fc80008011604 */
[----:B------:R-:W-:-:S04]  /*17d0*/  ULOP3.LUT UR4, UR4, 0x3fff, URZ, 0xc0, !UPT ;  /* 0x00003fff04047892 */ /* 0x000fc8000f8ec03f */
[----:B------:R-:W-:-:S04]  /*17e0*/  ULOP3.LUT UR4, UR4, 0x10000, URZ, 0xfc, !UPT ;  /* 0x0001000004047892 */ /* 0x000fc8000f8efc3f */
[----:B------:R-:W-:-:S07]  /*17f0*/  ULEA UR6, UR42, UR4, 0xa ;  /* 0x000000042a067291 */ /* 0x000fce000f8e503f */
[----:B------:R-:W-:Y:S02]  /*1800*/  UMOV UR10, UR6 ;  /* 0x00000006000a7c82 */ /* 0x000fe40008000000 */
[----:B------:R-:W-:Y:S01]  /*1810*/  HGMMA.64x64x16.F32 R24, gdesc[UR8], RZ, !UPT, gsb0 ;  /* 0x00e00000081879f0 */ /* 0x000fe2000c0008ff */
[----:B------:R-:W-:Y:S02]  /*1820*/  UIADD3 UR8, UR5, 0x2, URZ ;  /* 0x0000000205087890 */ /* 0x000fe4000fffe03f */
[----:B------:R-:W-:Y:S01]  /*1830*/  UIADD3 UR10, UR6, 0x2, URZ ;  /* 0x00000002060a7890 */ /* 0x000fe2000fffe03f */
[----:B------:R-:W-:Y:S01]  /*1840*/  UMOV UR9, 0x40000040 ;  /* 0x4000004000097882 */ /* 0x000fe20000000000 */
[----:B------:R-:W-:Y:S01]  /*1850*/  UMOV UR11, 0x40000040 ;  /* 0x40000040000b7882 */ /* 0x000fe20000000000 */
[----:B------:R-:W-:Y:S02]  /*1860*/  WARPGROUP.DEPBAR.LE gsb0, 0x0 ;  /* 0x00008000000079c5 */ /* 0x000fe40000010000 */
[----:B------:R-:W-:-:S06]  /*1870*/  WARPGROUP.ARRIVE ;  /* 0x00000000000079c5 */ /* 0x000fcc0000000000 */
[----:B------:R-:W-:Y:S01]  /*1880*/  HGMMA.64x64x16.F32 R24, gdesc[UR8], R24, gsb0 ;  /* 0x00e00000081879f0 */ /* 0x000fe20008000818 */
        /* <DEDUP_REMOVED lines=41> */
[----:B------:R-:W-:Y:S03]  /*1b20*/  HGMMA.64x64x16.F32 R24, gdesc[UR8], R24, gsb0 ;  /* 0x00e00000081879f0 */ /* 0x000fe60008000818 */
[----:B------:R-:W-:Y:S02]  /*1b30*/  WARPGROUP.DEPBAR.LE gsb0, 0x0 ;  /* 0x00008000000079c5 */ /* 0x000fe40000010000 */
[----:B------:R-:W-:Y:S05]  /*1b40*/  @!P2 BRA `(.L_x_22) ;  /* 0x000000040098a947 */ /* 0x000fea0003800000 */
[----:B------:R-:W-:Y:S01]  /*1b50*/  UIADD3 UR5, UR42, 0x1, URZ ;  /* 0x000000012a057890 */ /* 0x000fe2000fffe03f */
[----:B01----:R-:W-:Y:S02]  /*1b60*/  IMAD.U32 R0, RZ, RZ, UR44 ;  /* 0x0000002cff007e24 */ /* 0x003fe4000f8e00ff */
[----:B------:R-:W-:Y:S01]  /*1b70*/  IMAD.U32 R3, RZ, RZ, UR42 ;  /* 0x0000002aff037e24 */ /* 0x000fe2000f8e00ff */
[----:B------:R-:W-:-:S04]  /*1b80*/  UISETP.NE.AND UP0, UPT, UR5, 0x4, UPT ;  /* 0x000000040500788c */ /* 0x000fc8000bf05270 */
[----:B------:R-:W-:Y:S02]  /*1b90*/  USEL UR6, URZ, 0x1, UP0 ;  /* 0x000000013f067887 */ /* 0x000fe40008000000 */
[----:B------:R-:W-:Y:S02]  /*1ba0*/  USEL UR5, UR5, URZ, UP0 ;  /* 0x0000003f05057287 */ /* 0x000fe40008000000 */
[----:B------:R-:W-:-:S06]  /*1bb0*/  ULOP3.LUT UR6, UR40, UR6, URZ, 0x3c, !UPT ;  /* 0x0000000628067292 */ /* 0x000fcc000f8e3c3f */
[----:B------:R-:W-:-:S07]  /*1bc0*/  IMAD.U32 R7, RZ, RZ, UR6 ;  /* 0x00000006ff077e24 */ /* 0x000fce000f8e00ff */
.L_x_29:
[----:B------:R-:W-:Y:S05]  /*1bd0*/  @!P0 BRA `(.L_x_23) ;  /* 0x0000000000048947 */ /* 0x000fea0003800000 */
[----:B------:R-:W-:Y:S01]  /*1be0*/  BPT.TRAP 0x1 ;  /* 0x000000040000795c */ /* 0x000fe20000300000 */
.L_x_23:
[----:B------:R-:W0:Y:S01]  /*1bf0*/  S2UR UR7, SR_CgaCtaId ;  /* 0x00000000000779c3 */ /* 0x000e220000008800 */
[----:B------:R-:W-:Y:S01]  /*1c00*/  UMOV UR6, 0x400 ;  /* 0x0000040000067882 */ /* 0x000fe20000000000 */
[----:B------:R-:W-:Y:S01]  /*1c10*/  IMAD.U32 R5, RZ, RZ, UR5 ;  /* 0x00000005ff057e24 */ /* 0x000fe2000f8e00ff */
[----:B------:R-:W-:Y:S01]  /*1c20*/  SHF.L.U32 R4, R7, 0x1f, RZ ;  /* 0x0000001f07047819 */ /* 0x000fe200000006ff */
[----:B0-----:R-:W-:-:S06]  /*1c30*/  ULEA UR6, UR7, UR6, 0x18 ;  /* 0x0000000607067291 */ /* 0x001fcc000f8ec03f */
[----:B------:R-:W-:-:S04]  /*1c40*/  IMAD.U32 R6, RZ, RZ, UR6 ;  /* 0x00000006ff067e24 */ /* 0x000fc8000f8e00ff */
[----:B------:R-:W-:-:S04]  /*1c50*/  IMAD R5, R5, 0x8, R6 ;  /* 0x0000000805057824 */ /* 0x000fc800078e0206 */
[----:B------:R0:W1:Y:S01]  /*1c60*/  SYNCS.PHASECHK.TRANS64.TRYWAIT P1, [R5+URZ], R4 ;  /* 0x00000004050075a7 */ /* 0x000062000802017f */
[----:B------:R-:W-:Y:S05]  /*1c70*/  @!P0 BRA `(.L_x_24) ;  /* 0x0000000000048947 */ /* 0x000fea0003800000 */
[----:B------:R-:W-:Y:S01]  /*1c80*/  BPT.TRAP 0x1 ;  /* 0x000000040000795c */ /* 0x000fe20000300000 */
.L_x_24:
[----:B-1----:R-:W-:Y:S05]  /*1c90*/  @P1 BRA `(.L_x_25) ;  /* 0x0000000000081947 */ /* 0x002fea0003800000 */
[----:B------:R-:W1:Y:S02]  /*1ca0*/  SYNCS.PHASECHK.TRANS64.TRYWAIT P1, [R5+URZ], R4 ;  /* 0x00000004050075a7 */ /* 0x000e64000802017f */
[----:B-1----:R-:W-:Y:S05]  /*1cb0*/  @!P1 BRA `(.L_x_26) ;  /* 0x0000004400989947 */ /* 0x002fea0003800000 */
.L_x_25:
[----:B------:R-:W-:Y:S01]  /*1cc0*/  ULEA UR6, UR5, UR45, 0xb ;  /* 0x0000002d05067291 */ /* 0x000fe2000f8e583f */
[----:B------:R-:W-:Y:S01]  /*1cd0*/  WARPGROUP.ARRIVE ;  /* 0x00000000000079c5 */ /* 0x000fe20000000000 */
[----:B------:R-:W-:Y:S01]  /*1ce0*/  ULEA UR7, UR5, UR4, 0xa ;  /* 0x0000000405077291 */ /* 0x000fe2000f8e503f */
[----:B------:R-:W-:Y:S01]  /*1cf0*/  UMOV UR9, 0x40000040 ;  /* 0x4000004000097882 */ /* 0x000fe20000000000 */
[----:B------:R-:W-:-:S03]  /*1d00*/  UMOV UR11, 0x40000040 ;  /* 0x40000040000b7882 */ /* 0x000fc60000000000 */
[----:B------:R-:W-:Y:S02]  /*1d10*/  UMOV UR8, UR6 ;  /* 0x0000000600087c82 */ /* 0x000fe40008000000 */
[----:B------:R-:W-:Y:S02]  /*1d20*/  UMOV UR10, UR7 ;  /* 0x00000007000a7c82 */ /* 0x000fe40008000000 */
[----:B------:R-:W-:Y:S01]  /*1d30*/  HGMMA.64x64x16.F32 R24, gdesc[UR8], R24, gsb0 ;  /* 0x00e00000081879f0 */ /* 0x000fe20008000818 */
[----:B------:R-:W-:Y:S02]  /*1d40*/  UIADD3 UR8, UR6, 0x2, URZ ;  /* 0x0000000206087890 */ /* 0x000fe4000fffe03f */
[----:B------:R-:W-:Y:S01]  /*1d50*/  UIADD3 UR10, UR7, 0x2, URZ ;  /* 0x00000002070a7890 */ /* 0x000fe2000fffe03f */
[----:B------:R-:W-:Y:S01]  /*1d60*/  UMOV UR9, 0x40000040 ;  /* 0x4000004000097882 */ /* 0x000fe20000000000 */
[----:B------:R-:W-:Y:S01]  /*1d70*/  UMOV UR11, 0x40000040 ;  /* 0x40000040000b7882 */ /* 0x000fe20000000000 */
[----:B------:R-:W-:-:S02]  /*1d80*/  WARPGROUP.DEPBAR.LE gsb0, 0x0 ;  /* 0x00008000000079c5 */ /* 0x000fc40000010000 */
        /* <DEDUP_REMOVED lines=46> */
[----:B------:R-:W-:Y:S01]  /*2070*/  BPT.TRAP 0x1 ;  /* 0x000000040000795c */ /* 0x000fe20000300000 */
.L_x_27:
[----:B------:R-:W-:-:S13]  /*2080*/  ISETP.NE.AND P1, PT, R68, RZ, PT ;  /* 0x000000ff4400720c */ /* 0x000fda0003f25270 */
[----:B01----:R-:W-:-:S04]  /*2090*/  @P1 IMAD R4, R3, 0x8, R6 ;  /* 0x0000000803041824 */ /* 0x003fc800078e0206 */
[----:B------:R-:W-:-:S05]  /*20a0*/  @P1 VIADD R4, R4, 0x20 ;  /* 0x0000002004041836 */ /* 0x000fca0000000000 */
[----:B------:R-:W-:-:S04]  /*20b0*/  @P1 PRMT R4, R19, 0x654, R4 ;  /* 0x0000065413041816 */ /* 0x000fc80000000004 */
[----:B------:R0:W-:Y:S01]  /*20c0*/  @P1 SYNCS.ARRIVE.TRANS64.RED.A1T0 RZ, [R4+URZ], RZ ;  /* 0x000000ff04ff19a7 */ /* 0x0001e2000810043f */
[----:B------:R-:W-:-:S13]  /*20d0*/  ISETP.GT.U32.AND P1, PT, R18, 0x1, PT ;  /* 0x000000011200780c */ /* 0x000fda0003f24070 */
[----:B0-----:R-:W-:Y:S05]  /*20e0*/  @P1 BRA `(.L_x_28) ;  /* 0x0000000000041947 */ /* 0x001fea0003800000 */
[----:B------:R-:W-:Y:S01]  /*20f0*/  BPT.TRAP 0x1 ;  /* 0x000000040000795c */ /* 0x000fe20000300000 */
.L_x_28:
[----:B------:R-:W-:Y:S01]  /*2100*/  UIADD3 UR5, UR5, 0x1, URZ ;  /* 0x0000000105057890 */ /* 0x000fe2000fffe03f */
[C---:B------:R-:W-:Y:S01]  /*2110*/  ISETP.GT.AND P2, PT, R0.reuse, 0x1, PT ;  /* 0x000000010000780c */ /* 0x040fe20003f44270 */
[----:B------:R-:W-:Y:S02]  /*2120*/  VIADD R3, R3, 0x1 ;  /* 0x0000000103037836 */ /* 0x000fe40000000000 */
[----:B------:R-:W-:Y:S01]  /*2130*/  UISETP.NE.AND UP0, UPT, UR5, 0x4, UPT ;  /* 0x000000040500788c */ /* 0x000fe2000bf05270 */
[----:B------:R-:W-:Y:S02]  /*2140*/  VIADD R0, R0, 0xffffffff ;  /* 0xffffffff00007836 */ /* 0x000fe40000000000 */
[C---:B------:R-:W-:Y:S01]  /*2150*/  ISETP.NE.AND P1, PT, R3.reuse, 0x4, PT ;  /* 0x000000040300780c */ /* 0x040fe20003f25270 */
[----:B------:R-:W-:Y:S02]  /*2160*/  USEL UR6, URZ, 0x1, UP0 ;  /* 0x000000013f067887 */ /* 0x000fe40008000000 */
[----:B------:R-:W-:Y:S01]  /*2170*/  USEL UR5, UR5, URZ, UP0 ;  /* 0x0000003f05057287 */ /* 0x000fe20008000000 */
[----:B------:R-:W-:-:S03]  /*2180*/  SEL R3, R3, RZ, P1 ;  /* 0x000000ff03037207 */ /* 0x000fc60000800000 */
[----:B------:R-:W-:Y:S01]  /*2190*/  LOP3.LUT R7, R7, UR6, RZ, 0x3c, !PT ;  /* 0x0000000607077c12 */ /* 0x000fe2000f8e3cff */
[----:B------:R-:W-:Y:S07]  /*21a0*/  @P2 BRA `(.L_x_29) ;  /* 0xfffffff800882947 */ /* 0x000fee000383ffff */
.L_x_22:
[----:B01----:R-:W0:Y:S02]  /*21b0*/  LDC R0, c[0x0][0x28c] ;  /* 0x0000a300ff007b82 */ /* 0x003e240000000800 */
[----:B0-----:R-:W-:-:S13]  /*21c0*/  ISETP.GE.AND P1, PT, R0, 0x1, PT ;  /* 0x000000010000780c */ /* 0x001fda0003f26270 */
[----:B------:R-:W-:Y:S05]  /*21d0*/  @!P1 BRA `(.L_x_30) ;  /* 0x0000000000389947 */ /* 0x000fea0003800000 */
[----:B------:R-:W-:Y:S05]  /*21e0*/  @!P0 BRA `(.L_x_31) ;  /* 0x0000000000048947 */ /* 0x000fea0003800000 */
[----:B------:R-:W-:Y:S01]  /*21f0*/  BPT.TRAP 0x1 ;  /* 0x000000040000795c */ /* 0x000fe20000300000 */
.L_x_31:
[----:B------:R-:W-:-:S13]  /*2200*/  ISETP.NE.AND P0, PT, R68, RZ, PT ;  /* 0x000000ff4400720c */ /* 0x000fda0003f05270 */
[----:B------:R-:W-:-:S05]  /*2210*/  VOTEU.ANY UP0, P0 ;  /* 0x00000000003f7886 */ /* 0x000fca0000000100 */
[----:B------:R-:W-:-:S06]  /*2220*/  @UP0 UIADD3 UR4, UR44, UR42, URZ ;  /* 0x0000002a2c040290 */ /* 0x000fcc000fffe03f */
[----:B------:R-:W-:-:S04]  /*2230*/  IMAD.U32 R0, RZ, RZ, UR4 ;  /* 0x00000004ff007e24 */ /* 0x000fc8000f8e00ff */
[----:B------:R-:W-:-:S05]  /*2240*/  @P0 IMAD.SHL.U32 R0, R0, 0x8, RZ ;  /* 0x0000000800000824 */ /* 0x000fca00078e00ff */
[----:B------:R-:W-:-:S04]  /*2250*/  @P0 LOP3.LUT R0, R0, 0x18, RZ, 0xc0, !PT ;  /* 0x0000001800000812 */ /* 0x000fc800078ec0ff */
[----:B------:R-:W-:-:S04]  /*2260*/  @P0 IADD3 R0, R6, 0x20, R0 ;  /* 0x0000002006000810 */ /* 0x000fc80007ffe000 */
[----:B------:R-:W-:-:S04]  /*2270*/  @P0 PRMT R0, R19, 0x654, R0 ;  /* 0x0000065413000816 */ /* 0x000fc80000000000 */
[----:B------:R0:W-:Y:S01]  /*2280*/  @P0 SYNCS.ARRIVE.TRANS64.RED.A1T0 RZ, [R0+URZ], RZ ;  /* 0x000000ff00ff09a7 */ /* 0x0001e2000810043f */
[----:B------:R-:W-:-:S13]  /*2290*/  ISETP.GT.U32.AND P0, PT, R18, 0x1, PT ;  /* 0x000000011200780c */ /* 0x000fda0003f04070 */
[----:B0-----:R-:W-:Y:S05]  /*22a0*/  @P0 BRA `(.L_x_30) ;  /* 0x0000000000040947 */ /* 0x001fea0003800000 */
[----:B------:R-:W-:Y:S01]  /*22b0*/  BPT.TRAP 0x1 ;  /* 0x000000040000795c */ /* 0x000fe20000300000 */
.L_x_30:
[----:B------:R-:W-:Y:S01]  /*22c0*/  IMAD.SHL.U32 R3, R70, 0x40, RZ ;  /* 0x0000004046037824 */ /* 0x000fe200078e00ff */
[----:B------:R-:W-:Y:S01]  /*22d0*/  ULDC UR6, c[0x0][0x288] ;  /* 0x0000a20000067ab9 */ /* 0x000fe20000000800 */
[----:B------:R-:W-:Y:S01]  /*22e0*/  SHF.R.S32.HI R15, RZ, 0x1f, R67 ;  /* 0x0000001fff0f7819 */ /* 0x000fe20000011443 */
[----:B------:R-:W-:Y:S01]  /*22f0*/  IMAD.SHL.U32 R7, R71, 0x80, RZ ;  /* 0x0000008047077824 */ /* 0x000fe200078e00ff */
[----:B------:R-:W-:Y:S01]  /*2300*/  ULDC.64 UR4, c[0x0][0x5d0] ;  /* 0x0001740000047ab9 */ /* 0x000fe20000000a00 */
[----:B------:R-:W-:Y:S01]  /*2310*/  LOP3.LUT R10, R3, 0x6, R62, 0xf8, !PT ;  /* 0x00000006030a7812 */ /* 0x000fe200078ef83e */
[----:B------:R-:W-:Y:S01]  /*2320*/  IMAD.WIDE R70, R71, 0x80, R22 ;  /* 0x0000008047467825 */ /* 0x000fe200078e0216 */
[----:B------:R-:W-:Y:S01]  /*2330*/  ISETP.GE.AND P0, PT, R3, UR6, PT ;  /* 0x0000000603007c0c */ /* 0x000fe2000bf06270 */
[----:B------:R-:W-:Y:S01]  /*2340*/  ULDC UR6, c[0x0][0x284] ;  /* 0x0000a10000067ab9 */ /* 0x000fe20000000800 */
[----:B------:R-:W-:Y:S01]  /*2350*/  SHF.R.S32.HI R11, RZ, 0x1f, R10 ;  /* 0x0000001fff0b7819 */ /* 0x000fe2000001140a */
[----:B------:R-:W-:Y:S01]  /*2360*/  IMAD R0, R15, UR4, RZ ;  /* 0x000000040f007c24 */ /* 0x000fe2000f8e02ff */
[----:B------:R-:W-:-:S03]  /*2370*/  ISETP.GE.OR P0, PT, R7, UR6, P0 ;  /* 0x0000000607007c0c */ /* 0x000fc60008706670 */
[C---:B------:R-:W-:Y:S02]  /*2380*/  IMAD R9, R67.reuse, UR5, R0 ;  /* 0x0000000543097c24 */ /* 0x040fe4000f8e0200 */
[----:B------:R-:W-:Y:S01]  /*2390*/  IMAD.WIDE.U32 R4, R67, UR4, R10 ;  /* 0x0000000443047c25 */ /* 0x000fe2000f8e000a */
[----:B------:R-:W-:-:S03]  /*23a0*/  ULDC.64 UR4, c[0x0][0x5c8] ;  /* 0x0001720000047ab9 */ /* 0x000fc60000000a00 */
[----:B------:R-:W-:Y:S02]  /*23b0*/  IMAD R13, R71, UR4, RZ ;  /* 0x00000004470d7c24 */ /* 0x000fe4000f8e02ff */
[----:B------:R-:W-:Y:S02]  /*23c0*/  IMAD.IADD R5, R5, 0x1, R9 ;  /* 0x0000000105057824 */ /* 0x000fe400078e0209 */
[C---:B------:R-:W-:Y:S02]  /*23d0*/  IMAD R13, R70.reuse, UR5, R13 ;  /* 0x00000005460d7c24 */ /* 0x040fe4000f8e020d */
[----:B------:R-:W-:-:S04]  /*23e0*/  IMAD.WIDE.U32 R72, R70, UR4, R4 ;  /* 0x0000000446487c25 */ /* 0x000fc8000f8e0004 */
[----:B------:R-:W-:Y:S01]  /*23f0*/  IMAD.MOV.U32 R0, RZ, RZ, -0x1 ;  /* 0xffffffffff007424 */ /* 0x000fe200078e00ff */
[----:B------:R-:W-:Y:S06]  /*2400*/  @P0 BRA `(.L_x_32) ;  /* 0x0000002000840947 */ /* 0x000fec0003800000 */
[----:B-----5:R-:W-:Y:S01]  /*2410*/  FSETP.NEU.AND P1, PT, R57, RZ, PT ;  /* 0x000000ff3900720b */ /* 0x020fe20003f2d000 */
[----:B------:R-:W-:Y:S01]  /*2420*/  IMAD.IADD R4, R61, 0x1, -R3 ;  /* 0x000000013d047824 */ /* 0x000fe200078e0a03 */
[----:B------:R-:W-:Y:S01]  /*2430*/  BSSY B0, `(.L_x_32) ;  /* 0x000021e000007945 */ /* 0x000fe20003800000 */
[----:B------:R-:W-:Y:S02]  /*2440*/  IMAD.IADD R3, R66, 0x1, -R7 ;  /* 0x0000000142037824 */ /* 0x000fe400078e0a07 */
[----:B------:R-:W-:Y:S01]  /*2450*/  IMAD.IADD R83, R73, 0x1, R13 ;  /* 0x0000000149537824 */ /* 0x000fe200078e020d */
[----:B------:R-:W-:-:S04]  /*2460*/  ISETP.GT.AND P0, PT, R4, RZ, PT ;  /* 0x000000ff0400720c */ /* 0x000fc80003f04270 */
[----:B------:R-:W-:-:S03]  /*2470*/  ISETP.GT.AND P3, PT, R3, RZ, P0 ;  /* 0x000000ff0300720c */ /* 0x000fc60000764270 */
[----:B------:R-:W-:Y:S10]  /*2480*/  @!P1 BRA `(.L_x_33) ;  /* 0x0000001400e89947 */ /* 0x000ff40003800000 */
[----:B------:R-:W0:Y:S01]  /*2490*/  LDC.64 R76, c[0x0][0x5b8] ;  /* 0x00016e00ff4c7b82 */ /* 0x000e220000000a00 */
[----:B------:R-:W-:-:S07]  /*24a0*/  ULDC.64 UR4, c[0x0][0x5c0] ;  /* 0x0001700000047ab9 */ /* 0x000fce0000000a00 */
[----:B------:R-:W1:Y:S08]  /*24b0*/  LDC.64 R78, c[0x0][0x5b0] ;  /* 0x00016c00ff4e7b82 */ /* 0x000e700000000a00 */
[----:B------:R-:W2:Y:S01]  /*24c0*/  LDC.64 R80, c[0x0][0x5a8] ;  /* 0x00016a00ff507b82 */ /* 0x000ea20000000a00 */
[-C--:B0-----:R-:W-:Y:S02]  /*24d0*/  IMAD R6, R15, R76.reuse, RZ ;  /* 0x0000004c0f067224 */ /* 0x081fe400078e02ff */
[----:B------:R-:W-:-:S04]  /*24e0*/  IMAD.WIDE.U32 R74, R67, R76, R10 ;  /* 0x0000004c434a7225 */ /* 0x000fc800078e000a */
[----:B------:R-:W-:Y:S02]  /*24f0*/  IMAD R73, R67, R77, R6 ;  /* 0x0000004d43497224 */ /* 0x000fe400078e0206 */
[-C--:B-1----:R-:W-:Y:S02]  /*2500*/  IMAD R5, R71, R78.reuse, RZ ;  /* 0x0000004e47057224 */ /* 0x082fe400078e02ff */
[----:B------:R-:W-:Y:S02]  /*2510*/  IMAD.IADD R13, R75, 0x1, R73 ;  /* 0x000000014b0d7824 */ /* 0x000fe400078e0249 */
[----:B------:R-:W-:Y:S02]  /*2520*/  IMAD.MOV.U32 R12, RZ, RZ, R74 ;  /* 0x000000ffff0c7224 */ /* 0x000fe400078e004a */
[C---:B------:R-:W-:Y:S02]  /*2530*/  IMAD R77, R70.reuse, R79, R5 ;  /* 0x0000004f464d7224 */ /* 0x040fe400078e0205 */
[----:B------:R-:W-:-:S04]  /*2540*/  IMAD.WIDE.U32 R6, R70, R78, R12 ;  /* 0x0000004e46067225 */ /* 0x000fc800078e000c */
[----:B------:R-:W-:Y:S01]  /*2550*/  IMAD.IADD R5, R7, 0x1, R77 ;  /* 0x0000000107057824 */ /* 0x000fe200078e024d */
[----:B--2---:R-:W-:-:S04]  /*2560*/  LEA R14, P1, R6, R80, 0x1 ;  /* 0x00000050060e7211 */ /* 0x004fc800078208ff */
[----:B------:R-:W-:-:S05]  /*2570*/  LEA.HI.X R15, R6, R81, R5, 0x1, P1 ;  /* 0x00000051060f7211 */ /* 0x000fca00008f0c05 */
[----:B------:R0:W2:Y:S01]  /*2580*/  @P3 LDG.E.LTC128B.U16 R5, desc[UR36][R14.64] ;  /* 0x000000240e053981 */ /* 0x0000a2000c1e1520 */
[----:B------:R-:W-:Y:S01]  /*2590*/  IMAD.WIDE.U32 R6, R70, R78, R10 ;  /* 0x0000004e46067225 */ /* 0x000fe200078e000a */
[----:B------:R-:W-:Y:S03]  /*25a0*/  BSSY B1, `(.L_x_34) ;  /* 0x0000013000017945 */ /* 0x000fe60003800000 */
[----:B------:R-:W-:Y:S02]  /*25b0*/  IMAD.IADD R7, R77, 0x1, R7 ;  /* 0x000000014d077824 */ /* 0x000fe400078e0207 */
[----:B------:R-:W-:Y:S01]  /*25c0*/  IMAD.WIDE.U32 R20, R67, R76, R6 ;  /* 0x0000004c43147225 */ /* 0x000fe200078e0006 */
[----:B0-----:R-:W-:-:S03]  /*25d0*/  SHF.L.U64.HI R15, R78, 0x3, R79 ;  /* 0x000000034e0f7819 */ /* 0x001fc6000001024f */
[----:B------:R-:W-:Y:S01]  /*25e0*/  IMAD.IADD R7, R73, 0x1, R21 ;  /* 0x0000000149077824 */ /* 0x000fe200078e0215 */
[----:B------:R-:W-:Y:S01]  /*25f0*/  LEA R6, P4, R20, R80, 0x1 ;  /* 0x0000005014067211 */ /* 0x000fe200078808ff */
[----:B------:R-:W-:-:S03]  /*2600*/  IMAD.SHL.U32 R14, R78, 0x8, RZ ;  /* 0x000000084e0e7824 */ /* 0x000fc600078e00ff */
[----:B------:R-:W-:Y:S01]  /*2610*/  LEA.HI.X R7, R20, R81, R7, 0x1, P4 ;  /* 0x0000005114077211 */ /* 0x000fe200020f0c07 */
[----:B--2---:R-:W-:-:S05]  /*2620*/  HADD2.F32 R8, -RZ, R5.H0_H0 ;  /* 0x20000005ff087230 */ /* 0x004fca0000004100 */
[----:B------:R-:W-:Y:S01]  /*2630*/  FMUL R9, R8, R57 ;  /* 0x0000003908097220 */ /* 0x000fe20000400000 */
[----:B------:R-:W-:-:S03]  /*2640*/  LEA R8, P1, R72, UR4, 0x1 ;  /* 0x0000000448087c11 */ /* 0x000fc6000f8208ff */
[----:B------:R-:W-:Y:S01]  /*2650*/  FFMA R24, R24, R56, R9 ;  /* 0x0000003818187223 */ /* 0x000fe20000000009 */
[----:B------:R-:W-:Y:S02]  /*2660*/  LEA.HI.X R9, R72, UR5, R83, 0x1, P1 ;  /* 0x0000000548097c11 */ /* 0x000fe400088f0c53 */
[----:B------:R-:W-:Y:S02]  /*2670*/  ISETP.GT.AND P1, PT, R4, 0x1, PT ;  /* 0x000000010400780c */ /* 0x000fe40003f24270 */
[----:B------:R-:W-:Y:S02]  /*2680*/  F2FP.F16.F32.PACK_AB R24, RZ, R24 ;  /* 0x00000018ff18723e */ /* 0x000fe400000000ff */
[----:B------:R-:W-:-:S03]  /*2690*/  ISETP.GT.AND P2, PT, R3, RZ, P1 ;  /* 0x000000ff0300720c */ /* 0x000fc60000f44270 */
[----:B------:R0:W-:Y:S10]  /*26a0*/  @P3 STG.E.U16 desc[UR36][R8.64], R24 ;  /* 0x0000001808003986 */ /* 0x0001f4000c101524 */
[----:B------:R-:W-:Y:S05]  /*26b0*/  @!P2 BRA `(.L_x_35) ;  /* 0x000000000004a947 */ /* 0x000fea0003800000 */
[----:B------:R1:W5:Y:S02]  /*26c0*/  LDG.E.LTC128B.U16 R5, desc[UR36][R6.64+0x2] ;  /* 0x0000022406057981 */ /* 0x000364000c1e1520 */
.L_x_35:
[----:B------:R-:W-:Y:S05]  /*26d0*/  BSYNC B1 ;  /* 0x0000000000017941 */ /* 0x000fea0003800000 */
.L_x_34:
[----:B-----5:R-:W-:Y:S01]  /*26e0*/  HADD2.F32 R12, -RZ, R5.H0_H0 ;  /* 0x20000005ff0c7230 */ /* 0x020fe20000004100 */
[----:B------:R-:W-:Y:S01]  /*26f0*/  ISETP.GT.AND P0, PT, R3, 0x8, P0 ;  /* 0x000000080300780c */ /* 0x000fe20000704270 */
[----:B------:R-:W-:Y:S01]  /*2700*/  IMAD.WIDE.U32 R20, R70, R78, R14 ;  /* 0x0000004e46147225 */ /* 0x000fe200078e000e */
[----:B0-----:R-:W-:-:S03]  /*2710*/  PRMT R24, R5, 0x7610, R24 ;  /* 0x0000761005187816 */ /* 0x001fc60000000018 */
[----:B------:R-:W-:Y:S01]  /*2720*/  FMUL R12, R12, R57 ;  /* 0x000000390c0c7220 */ /* 0x000fe20000400000 */
[----:B------:R-:W-:Y:S01]  /*2730*/  IMAD.IADD R77, R77, 0x1, R21 ;  /* 0x000000014d4d7824 */ /* 0x000fe200078e0215 */
[----:B------:R-:W-:Y:S02]  /*2740*/  IADD3 R74, P3, R74, R20, RZ ;  /* 0x000000144a4a7210 */ /* 0x000fe40007f7e0ff */
[----:B------:R-:W-:-:S03]  /*2750*/  FFMA R12, R25, R56, R12 ;  /* 0x00000038190c7223 */ /* 0x000fc6000000000c */
[----:B------:R-:W-:Y:S01]  /*2760*/  IMAD.X R13, R77, 0x1, R13, P3 ;  /* 0x000000014d0d7824 */ /* 0x000fe200018e060d */
[C---:B------:R-:W-:Y:S02]  /*2770*/  LEA R14, P3, R74.reuse, R80, 0x1 ;  /* 0x000000504a0e7211 */ /* 0x040fe400078608ff */
[----:B------:R-:W-:Y:S02]  /*2780*/  F2FP.F16.F32.PACK_AB R12, RZ, R12 ;  /* 0x0000000cff0c723e */ /* 0x000fe400000000ff */
[----:B------:R-:W-:Y:S02]  /*2790*/  LEA.HI.X R15, R74, R81, R13, 0x1, P3 ;  /* 0x000000514a0f7211 */ /* 0x000fe400018f0c0d */
[----:B------:R-:W-:-:S05]  /*27a0*/  PRMT R21, R12, 0x7610, R21 ;  /* 0x000076100c157816 */ /* 0x000fca0000000015 */
[----:B------:R0:W-:Y:S04]  /*27b0*/  @P2 STG.E.U16 desc[UR36][R8.64+0x2], R21 ;  /* 0x0000021508002986 */ /* 0x0001e8000c101524 */
[----:B------:R-:W2:Y:S01]  /*27c0*/  @P0 LDG.E.LTC128B.U16 R24, desc[UR36][R14.64] ;  /* 0x000000240e180981 */ /* 0x000ea2000c1e1520 */
[----:B------:R-:W-:Y:S01]  /*27d0*/  IADD3 R20, P2, R10, R20, RZ ;  /* 0x000000140a147210 */ /* 0x000fe20007f5e0ff */
[----:B------:R-:W-:Y:S01]  /*27e0*/  BSSY B1, `(.L_x_36) ;  /* 0x0000011000017945 */ /* 0x000fe20003800000 */
[C---:B------:R-:W-:Y:S02]  /*27f0*/  SHF.L.U64.HI R13, R58.reuse, 0x1, R59 ;  /* 0x000000013a0d7819 */ /* 0x040fe4000001023b */
[----:B------:R-:W-:Y:S01]  /*2800*/  ISETP.GT.AND P1, PT, R3, 0x8, P1 ;  /* 0x000000080300780c */ /* 0x000fe20000f24270 */
[----:B0-----:R-:W-:Y:S01]  /*2810*/  IMAD.X R21, R11, 0x1, R77, P2 ;  /* 0x000000010b157824 */ /* 0x001fe200010e064d */
[----:B------:R-:W-:Y:S01]  /*2820*/  LEA R12, P2, R58, R8, 0x1 ;  /* 0x000000083a0c7211 */ /* 0x000fe200078408ff */
[----:B------:R-:W-:-:S04]  /*2830*/  IMAD.WIDE.U32 R20, R67, R76, R20 ;  /* 0x0000004c43147225 */ /* 0x000fc800078e0014 */
[----:B------:R-:W-:Y:S02]  /*2840*/  IMAD.X R13, R13, 0x1, R9, P2 ;  /* 0x000000010d0d7824 */ /* 0x000fe400010e0609 */
[----:B------:R-:W-:Y:S02]  /*2850*/  IMAD.IADD R11, R73, 0x1, R21 ;  /* 0x00000001490b7824 */ /* 0x000fe400078e0215 */
[----:B--2---:R-:W-:-:S05]  /*2860*/  HADD2.F32 R10, -RZ, R24.H0_H0 ;  /* 0x20000018ff0a7230 */ /* 0x004fca0000004100 */
[----:B------:R-:W-:Y:S01]  /*2870*/  FMUL R5, R10, R57 ;  /* 0x000000390a057220 */ /* 0x000fe20000400000 */
[----:B------:R-:W-:-:S03]  /*2880*/  LEA R10, P3, R20, R80, 0x1 ;  /* 0x00000050140a7211 */ /* 0x000fc600078608ff */
[----:B------:R-:W-:Y:S01]  /*2890*/  FFMA R5, R26, R56, R5 ;  /* 0x000000381a057223 */ /* 0x000fe20000000005 */
[----:B------:R-:W-:-:S04]  /*28a0*/  LEA.HI.X R11, R20, R81, R11, 0x1, P3 ;  /* 0x00000051140b7211 */ /* 0x000fc800018f0c0b */
[----:B------:R-:W-:-:S05]  /*28b0*/  F2FP.F16.F32.PACK_AB R5, RZ, R5 ;  /* 0x00000005ff05723e */ /* 0x000fca00000000ff */
[----:B------:R0:W-:Y:S01]  /*28c0*/  @P0 STG.E.U16 desc[UR36][R12.64], R5 ;  /* 0x000000050c000986 */ /* 0x0001e2000c101524 */
[----:B------:R-:W-:Y:S05]  /*28d0*/  @!P1 BRA `(.L_x_37) ;  /* 0x0000000000049947 */ /* 0x000fea0003800000 */
[----:B------:R2:W5:Y:S02]  /*28e0*/  LDG.E.LTC128B.U16 R24, desc[UR36][R10.64+0x2] ;  /* 0x000002240a187981 */ /* 0x000564000c1e1520 */
.L_x_37:
[----:B------:R-:W-:Y:S05]  /*28f0*/  BSYNC B1 ;  /* 0x0000000000017941 */ /* 0x000fea0003800000 */
.L_x_36:
[----:B-----5:R-:W-:Y:S01]  /*2900*/  HADD2.F32 R14, -RZ, R24.H0_H0 ;  /* 0x20000018ff0e7230 */ /* 0x020fe20000004100 */
[----:B------:R-:W-:Y:S01]  /*2910*/  ISETP.GT.AND P0, PT, R4, 0x8, PT ;  /* 0x000000080400780c */ /* 0x000fe20003f04270 */
[----:B------:R-:W-:Y:S03]  /*2920*/  BSSY B1, `(.L_x_38) ;  /* 0x0000008000017945 */ /* 0x000fe60003800000 */
[----:B------:R-:W-:Y:S01]  /*2930*/  FMUL R14, R14, R57 ;  /* 0x000000390e0e7220 */ /* 0x000fe20000400000 */
[----:B------:R-:W-:-:S03]  /*2940*/  ISETP.GT.AND P2, PT, R3, RZ, P0 ;  /* 0x000000ff0300720c */ /* 0x000fc60000744270 */
[----:B------:R-:W-:-:S05]  /*2950*/  FFMA R14, R27, R56, R14 ;  /* 0x000000381b0e7223 */ /* 0x000fca000000000e */
[----:B------:R-:W-:-:S05]  /*2960*/  F2FP.F16.F32.PACK_AB R14, RZ, R14 ;  /* 0x0000000eff0e723e */ /* 0x000fca00000000ff */
[----:B------:R3:W-:Y:S01]  /*2970*/  @P1 STG.E.U16 desc[UR36][R12.64+0x2], R14 ;  /* 0x0000020e0c001986 */ /* 0x0007e2000c101524 */
[----:B------:R-:W-:Y:S05]  /*2980*/  @!P2 BRA `(.L_x_39) ;  /* 0x000000000004a947 */ /* 0x000fea0003800000 */
[----:B------:R4:W5:Y:S02]  /*2990*/  LDG.E.LTC128B.U16 R24, desc[UR36][R6.64+0x10] ;  /* 0x0000102406187981 */ /* 0x000964000c1e1520 */
.L_x_39:
[----:B------:R-:W-:Y:S05]  /*29a0*/  BSYNC B1 ;  /* 0x0000000000017941 */ /* 0x000fea0003800000 */
.L_x_38:
[----:B---3-5:R-:W-:Y:S01]  /*29b0*/  HADD2.F32 R14, -RZ, R24.H0_H0 ;  /* 0x20000018ff0e7230 */ /* 0x028fe20000004100 */
[----:B------:R-:W-:Y:S01]  /*29c0*/  ISETP.GT.AND P1, PT, R4, 0x9, PT ;  /* 0x000000090400780c */ /* 0x000fe20003f24270 */
[----:B------:R-:W-:Y:S03]  /*29d0*/  BSSY B1, `(.L_x_40) ;  /* 0x0000008000017945 */ /* 0x000fe60003800000 */
[----:B0-----:R-:W-:Y:S01]  /*29e0*/  FMUL R5, R14, R57 ;  /* 0x000000390e057220 */ /* 0x001fe20000400000 */
[----:B------:R-:W-:-:S03]  /*29f0*/  ISETP.GT.AND P3, PT, R3, RZ, P1 ;  /* 0x000000ff0300720c */ /* 0x000fc60000f64270 */
[----:B------:R-:W-:-:S05]  /*2a00*/  FFMA R5, R28, R56, R5 ;  /* 0x000000381c057223 */ /* 0x000fca0000000005 */
[----:B------:R-:W-:-:S05]  /*2a10*/  F2FP.F16.F32.PACK_AB R5, RZ, R5 ;  /* 0x00000005ff05723e */ /* 0x000fca00000000ff */
[----:B------:R0:W-:Y:S01]  /*2a20*/  @P2 STG.E.U16 desc[UR36][R8.64+0x10], R5 ;  /* 0x0000100508002986 */ /* 0x0001e2000c101524 */
[----:B------:R-:W-:Y:S05]  /*2a30*/  @!P3 BRA `(.L_x_41) ;  /* 0x000000000004b947 */ /* 0x000fea0003800000 */
[----:B------:R3:W5:Y:S02]  /*2a40*/  LDG.E.LTC128B.U16 R24, desc[UR36][R6.64+0x12] ;  /* 0x0000122406187981 */ /* 0x000764000c1e1520 */
.L_x_41:
[----:B------:R-:W-:Y:S05]  /*2a50*/  BSYNC B1 ;  /* 0x0000000000017941 */ /* 0x000fea0003800000 */
.L_x_40:
[----:B-----5:R-:W-:Y:S01]  /*2a60*/  HADD2.F32 R14, -RZ, R24.H0_H0 ;  /* 0x20000018ff0e7230 */ /* 0x020fe20000004100 */
[----:B------:R-:W-:Y:S01]  /*2a70*/  ISETP.GT.AND P0, PT, R3, 0x8, P0 ;  /* 0x000000080300780c */ /* 0x000fe20000704270 */
[----:B------:R-:W-:Y:S03]  /*2a80*/  BSSY B1, `(.L_x_42) ;  /* 0x0000007000017945 */ /* 0x000fe60003800000 */
[----:B------:R-:W-:-:S04]  /*2a90*/  FMUL R14, R14, R57 ;  /* 0x000000390e0e7220 */ /* 0x000fc80000400000 */
[----:B------:R-:W-:-:S05]  /*2aa0*/  FFMA R14, R29, R56, R14 ;  /* 0x000000381d0e7223 */ /* 0x000fca000000000e */
[----:B------:R-:W-:-:S05]  /*2ab0*/  F2FP.F16.F32.PACK_AB R14, RZ, R14 ;  /* 0x0000000eff0e723e */ /* 0x000fca00000000ff */
[----:B------:R0:W-:Y:S01]  /*2ac0*/  @P3 STG.E.U16 desc[UR36][R8.64+0x12], R14 ;  /* 0x0000120e08003986 */ /* 0x0001e2000c101524 */
[----:B------:R-:W-:Y:S05]  /*2ad0*/  @!P0 BRA `(.L_x_43) ;  /* 0x0000000000048947 */ /* 0x000fea0003800000 */
[----:B------:R0:W5:Y:S02]  /*2ae0*/  LDG.E.LTC128B.U16 R24, desc[UR36][R10.64+0x10] ;  /* 0x000010240a187981 */ /* 0x000164000c1e1520 */
.L_x_43:
[----:B------:R-:W-:Y:S05]  /*2af0*/  BSYNC B1 ;  /* 0x0000000000017941 */ /* 0x000fea0003800000 */
.L_x_42:
[----:B0----5:R-:W-:Y:S01]  /*2b00*/  HADD2.F32 R14, -RZ, R24.H0_H0 ;  /* 0x20000018ff0e7230 */ /* 0x021fe20000004100 */
        /* <DEDUP_REMOVED lines=8> */
.L_x_45:
[----:B------:R-:W-:Y:S05]  /*2b90*/  BSYNC B1 ;  /* 0x0000000000017941 */ /* 0x000fea0003800000 */
.L_x_44:
        /* <DEDUP_REMOVED lines=10> */
.L_x_47:
[----:B------:R-:W-:Y:S05]  /*2c40*/  BSYNC B1 ;  /* 0x0000000000017941 */ /* 0x000fea0003800000 */
.L_x_46:
[----:B0----5:R-:W-:Y:S01]  /*2c50*/  HADD2.F32 R14, -RZ, R24.H0_H0 ;  /* 0x20000018ff0e7230 */ /* 0x021fe20000004100 */
        /* <DEDUP_REMOVED lines=9> */
.L_x_49:
[----:B------:R-:W-:Y:S05]  /*2cf0*/  BSYNC B1 ;  /* 0x0000000000017941 */ /* 0x000fea0003800000 */
.L_x_48:
        /* <DEDUP_REMOVED lines=9> */
.L_x_51:
[----:B------:R-:W-:Y:S05]  /*2d90*/  BSYNC B1 ;  /* 0x0000000000017941 */ /* 0x000fea0003800000 */
.L_x_50:
        /* <DEDUP_REMOVED lines=9> */
.L_x_53:
[----:B------:R-:W-:Y:S05]  /*2e30*/  BSYNC B1 ;  /* 0x0000000000017941 */ /* 0x000fea0003800000 */
.L_x_52:
        /* <DEDUP_REMOVED lines=10> */
.L_x_55:
[----:B------:R-:W-:Y:S05]  /*2ee0*/  BSYNC B1 ;  /* 0x0000000000017941 */ /* 0x000fea0003800000 */
.L_x_54:
        /* <DEDUP_REMOVED lines=10> */
.L_x_57:
[----:B------:R-:W-:Y:S05]  /*2f90*/  BSYNC B1 ;  /* 0x0000000000017941 */ /* 0x000fea0003800000 */
.L_x_56:
        /* <DEDUP_REMOVED lines=9> */
.L_x_59:
[----:B------:R-:W-:Y:S05]  /*3030*/  BSYNC B1 ;  /* 0x0000000000017941 */ /* 0x000fea0003800000 */
.L_x_58:
        /* <DEDUP_REMOVED lines=9> */
.L_x_61:
[----:B------:R-:W-:Y:S05]  /*30d0*/  BSYNC B1 ;  /* 0x0000000000017941 */ /* 0x000fea0003800000 */
.L_x_60:
        /* <DEDUP_REMOVED lines=10> */
.L_x_63:
[----:B------:R-:W-:Y:S05]  /*3180*/  BSYNC B1 ;  /* 0x0000000000017941 */ /* 0x000fea0003800000 */
.L_x_62:
        /* <DEDUP_REMOVED lines=10> */
.L_x_65:
[----:B------:R-:W-:Y:S05]  /*3230*/  BSYNC B1 ;  /* 0x0000000000017941 */ /* 0x000fea0003800000 */
.L_x_64:
        /* <DEDUP_REMOVED lines=9> */
.L_x_67:
[----:B------:R-:W-:Y:S05]  /*32d0*/  BSYNC B1 ;  /* 0x0000000000017941 */ /* 0x000fea0003800000 */
.L_x_66:
        /* <DEDUP_REMOVED lines=9> */
.L_x_69:
[----:B------:R-:W-:Y:S05]  /*3370*/  BSYNC B1 ;  /* 0x0000000000017941 */ /* 0x000fea0003800000 */
.L_x_68:
        /* <DEDUP_REMOVED lines=10> */
.L_x_71:
[----:B------:R-:W-:Y:S05]  /*3420*/  BSYNC B1 ;  /* 0x0000000000017941 */ /* 0x000fea0003800000 */
.L_x_70:
        /* <DEDUP_REMOVED lines=10> */
.L_x_73:
[----:B------:R-:W-:Y:S05]  /*34d0*/  BSYNC B1 ;  /* 0x0000000000017941 */ /* 0x000fea0003800000 */
.L_x_72:
        /* <DEDUP_REMOVED lines=9> */
.L_x_75:
[----:B------:R-:W-:Y:S05]  /*3570*/  BSYNC B1 ;  /* 0x0000000000017941 */ /* 0x000fea0003800000 */
.L_x_74:
        /* <DEDUP_REMOVED lines=9> */
.L_x_77:
[----:B------:R-:W-:Y:S05]  /*3610*/  BSYNC B1 ;  /* 0x0000000000017941 */ /* 0x000fea0003800000 */
.L_x_76:
        /* <DEDUP_REMOVED lines=10> */
.L_x_79:
[----:B------:R-:W-:Y:S05]  /*36c0*/  BSYNC B1 ;  /* 0x0000000000017941 */ /* 0x000fea0003800000 */
.L_x_78:
        /* <DEDUP_REMOVED lines=10> */
.L_x_81:
[----:B------:R-:W-:Y:S05]  /*3770*/  BSYNC B1 ;  /* 0x0000000000017941 */ /* 0x000fea0003800000 */
.L_x_80:
        /* <DEDUP_REMOVED lines=9> */
.L_x_83:
[----:B------:R-:W-:Y:S05]  /*3810*/  BSYNC B1 ;  /* 0x0000000000017941 */ /* 0x000fea0003800000 */
.L_x_82:
        /* <DEDUP_REMOVED lines=9> */
.L_x_85:
[----:B------:R-:W-:Y:S05]  /*38b0*/  BSYNC B1 ;  /* 0x0000000000017941 */ /* 0x000fea0003800000 */
.L_x_84:
        /* <DEDUP_REMOVED lines=10> */
.L_x_87:
[----:B------:R-:W-:Y:S05]  /*3960*/  BSYNC B1 ;  /* 0x0000000000017941 */ /* 0x000fea0003800000 */
.L_x_86:
[----:B0----5:R-:W-:Y:S01]  /*3970*/  HADD2.F32 R14, -RZ, R24.H0_H0 ;  /* 0x20000018ff0e7230 */ /* 0x021fe20000004100 */
[----:B------:R-:W-:Y:S01]  /*3980*/  ISETP.GT.AND P1, PT, R4, 0x39, PT ;  /* 0x000000390400780c */ /* 0x000fe20003f24270 */
[----:B------:R-:W-:Y:S01]  /*3990*/  @P2 IMAD.MOV.U32 R4, RZ, RZ, R8 ;  /* 0x000000ffff042224 */ /* 0x000fe200078e0008 */
[----:B------:R-:W-:Y:S02]  /*39a0*/  BSSY B1, `(.L_x_88) ;  /* 0x000000a000017945 */ /* 0x000fe40003800000 */
[----:B------:R-:W-:Y:S01]  /*39b0*/  FMUL R5, R14, R57 ;  /* 0x000000390e057220 */ /* 0x000fe20000400000 */
[----:B------:R-:W-:-:S03]  /*39c0*/  ISETP.GT.AND P3, PT, R3, RZ, P1 ;  /* 0x000000ff0300720c */ /* 0x000fc60000f64270 */
[----:B------:R-:W-:-:S05]  /*39d0*/  FFMA R5, R52, R56, R5 ;  /* 0x0000003834057223 */ /* 0x000fca0000000005 */
[----:B------:R-:W-:-:S04]  /*39e0*/  F2FP.F16.F32.PACK_AB R5, RZ, R5 ;  /* 0x00000005ff05723e */ /* 0x000fc800000000ff */
[----:B------:R-:W-:Y:S01]  /*39f0*/  PRMT R14, R5, 0x7610, R14 ;  /* 0x00007610050e7816 */ /* 0x000fe2000000000e */
[----:B------:R-:W-:-:S05]  /*3a00*/  @P2 IMAD.MOV.U32 R5, RZ, RZ, R9 ;  /* 0x000000ffff052224 */ /* 0x000fca00078e0009 */
[----:B------:R0:W-:Y:S01]  /*3a10*/  @P2 STG.E.U16 desc[UR36][R4.64+0x70], R14 ;  /* 0x0000700e04002986 */ /* 0x0001e2000c101524 */
[----:B------:R-:W-:Y:S05]  /*3a20*/  @!P3 BRA `(.L_x_89) ;  /* 0x000000000004b947 */ /* 0x000fea0003800000 */
[----:B------:R0:W5:Y:S02]  /*3a30*/  LDG.E.LTC128B.U16 R24, desc[UR36][R6.64+0x72] ;  /* 0x0000722406187981 */ /* 0x000164000c1e1520 */
.L_x_89:
[----:B------:R-:W-:Y:S05]  /*3a40*/  BSYNC B1 ;  /* 0x0000000000017941 */ /* 0x000fea0003800000 */
.L_x_88:
        /* <DEDUP_REMOVED lines=9> */
.L_x_91:
[----:B------:R-:W-:Y:S05]  /*3ae0*/  BSYNC B1 ;  /* 0x0000000000017941 */ /* 0x000fea0003800000 */
.L_x_90:
[----:B0----5:R-:W-:Y:S01]  /*3af0*/  HADD2.F32 R4, -RZ, R24.H0_H0 ;  /* 0x20000018ff047230 */ /* 0x021fe20000004100 */
[----:B------:R-:W-:Y:S01]  /*3b00*/  ISETP.GT.AND P1, PT, R3, 0x8, P1 ;  /* 0x000000080300780c */ /* 0x000fe20000f24270 */
[----:B------:R-:W-:Y:S03]  /*3b10*/  BSSY B1, `(.L_x_92) ;  /* 0x000000a000017945 */ /* 0x000fe60003800000 */
[----:B------:R-:W-:Y:S01]  /*3b20*/  FMUL R5, R4, R57 ;  /* 0x0000003904057220 */ /* 0x000fe20000400000 */
[----:B------:R-:W-:-:S03]  /*3b30*/  @P0 IMAD.MOV.U32 R4, RZ, RZ, R12 ;  /* 0x000000ffff040224 */ /* 0x000fc600078e000c */
[----:B------:R-:W-:-:S05]  /*3b40*/  FFMA R5, R54, R56, R5 ;  /* 0x0000003836057223 */ /* 0x000fca0000000005 */
[----:B------:R-:W-:-:S04]  /*3b50*/  F2FP.F16.F32.PACK_AB R5, RZ, R5 ;  /* 0x00000005ff05723e */ /* 0x000fc800000000ff */
[----:B-1-34-:R-:W-:Y:S01]  /*3b60*/  PRMT R6, R5, 0x7610, R6 ;  /* 0x0000761005067816 */ /* 0x01afe20000000006 */
[----:B------:R-:W-:-:S05]  /*3b70*/  @P0 IMAD.MOV.U32 R5, RZ, RZ, R13 ;  /* 0x000000ffff050224 */ /* 0x000fca00078e000d */
[----:B------:R0:W-:Y:S01]  /*3b80*/  @P0 STG.E.U16 desc[UR36][R4.64+0x70], R6 ;  /* 0x0000700604000986 */ /* 0x0001e2000c101524 */
[----:B------:R-:W-:Y:S05]  /*3b90*/  @!P1 BRA `(.L_x_93) ;  /* 0x0000000000049947 */ /* 0x000fea0003800000 */
[----:B------:R1:W5:Y:S02]  /*3ba0*/  LDG.E.LTC128B.U16 R24, desc[UR36][R10.64+0x72] ;  /* 0x000072240a187981 */ /* 0x000364000c1e1520 */
.L_x_93:
[----:B------:R-:W-:Y:S05]  /*3bb0*/  BSYNC B1 ;  /* 0x0000000000017941 */ /* 0x000fea0003800000 */
.L_x_92:
[----:B------:R-:W-:Y:S05]  /*3bc0*/  @!P1 BRA `(.L_x_94) ;  /* 0x0000000800909947 */ /* 0x000fea0003800000 */
[----:B-----5:R-:W-:-:S05]  /*3bd0*/  HADD2.F32 R24, -RZ, R24.H0_H0 ;  /* 0x20000018ff187230 */ /* 0x020fca0000004100 */
[----:B------:R-:W-:-:S04]  /*3be0*/  FMUL R24, R24, R57 ;  /* 0x0000003918187220 */ /* 0x000fc80000400000 */
[----:B------:R-:W-:-:S05]  /*3bf0*/  FFMA R24, R55, R56, R24 ;  /* 0x0000003837187223 */ /* 0x000fca0000000018 */
[----:B------:R-:W-:-:S05]  /*3c00*/  F2FP.F16.F32.PACK_AB R24, RZ, R24 ;  /* 0x00000018ff18723e */ /* 0x000fca00000000ff */
[----:B------:R3:W-:Y:S01]  /*3c10*/  STG.E.U16 desc[UR36][R12.64+0x72], R24 ;  /* 0x000072180c007986 */ /* 0x0007e2000c101524 */
[----:B------:R-:W-:Y:S05]  /*3c20*/  BRA `(.L_x_94) ;  /* 0x0000000800787947 */ /* 0x000fea0003800000 */
.L_x_33:
[----:B------:R-:W-:Y:S01]  /*3c30*/  ISETP.GT.AND P2, PT, R4, 0x1, PT ;  /* 0x000000010400780c */ /* 0x000fe20003f44270 */
[----:B------:R-:W-:Y:S01]  /*3c40*/  ULDC.64 UR4, c[0x0][0x5c0] ;  /* 0x0001700000047ab9 */ /* 0x000fe20000000a00 */
[-C--:B------:R-:W-:Y:S01]  /*3c50*/  FMUL R24, R24, R56.reuse ;  /* 0x0000003818187220 */ /* 0x080fe20000400000 */
[-C--:B------:R-:W-:Y:S01]  /*3c60*/  FMUL R25, R25, R56.reuse ;  /* 0x0000003819197220 */ /* 0x080fe20000400000 */
[----:B------:R-:W-:Y:S01]  /*3c70*/  ISETP.GT.AND P1, PT, R3, RZ, P2 ;  /* 0x000000ff0300720c */ /* 0x000fe20001724270 */
[-C--:B------:R-:W-:Y:S01]  /*3c80*/  FMUL R26, R26, R56.reuse ;  /* 0x000000381a1a7220 */ /* 0x080fe20000400000 */
[----:B------:R-:W-:Y:S01]  /*3c90*/  LEA R6, P4, R72, UR4, 0x1 ;  /* 0x0000000448067c11 */ /* 0x000fe2000f8808ff */
[----:B------:R-:W-:Y:S01]  /*3ca0*/  FMUL R27, R27, R56 ;  /* 0x000000381b1b7220 */ /* 0x000fe20000400000 */
[----:B------:R-:W-:Y:S01]  /*3cb0*/  F2FP.F16.F32.PACK_AB R24, RZ, R24 ;  /* 0x00000018ff18723e */ /* 0x000fe200000000ff */
[-C--:B------:R-:W-:Y:S01]  /*3cc0*/  FMUL R28, R28, R56.reuse ;  /* 0x000000381c1c7220 */ /* 0x080fe20000400000 */
[----:B------:R-:W-:Y:S01]  /*3cd0*/  LEA.HI.X R7, R72, UR5, R83, 0x1, P4 ;  /* 0x0000000548077c11 */ /* 0x000fe2000a0f0c53 */
[-C--:B------:R-:W-:Y:S01]  /*3ce0*/  FMUL R29, R29, R56.reuse ;  /* 0x000000381d1d7220 */ /* 0x080fe20000400000 */
[----:B------:R-:W-:Y:S01]  /*3cf0*/  F2FP.F16.F32.PACK_AB R25, RZ, R25 ;  /* 0x00000019ff19723e */ /* 0x000fe200000000ff */
[-C--:B------:R-:W-:Y:S01]  /*3d00*/  FMUL R30, R30, R56.reuse ;  /* 0x000000381e1e7220 */ /* 0x080fe20000400000 */
[----:B------:R-:W-:Y:S01]  /*3d10*/  ISETP.GT.AND P2, PT, R3, 0x8, P2 ;  /* 0x000000080300780c */ /* 0x000fe20001744270 */
[----:B------:R-:W-:Y:S01]  /*3d20*/  @P3 STG.E.U16 desc[UR36][R6.64], R24 ;  /* 0x0000001806003986 */ /* 0x000fe2000c101524 */
[C---:B------:R-:W-:Y:S01]  /*3d30*/  SHF.L.U64.HI R5, R58.reuse, 0x1, R59 ;  /* 0x000000013a057819 */ /* 0x040fe2000001023b */
[----:B------:R-:W-:Y:S01]  /*3d40*/  FMUL R31, R31, R56 ;  /* 0x000000381f1f7220 */ /* 0x000fe20000400000 */
[----:B------:R-:W-:Y:S01]  /*3d50*/  LEA R8, P3, R58, R6, 0x1 ;  /* 0x000000063a087211 */ /* 0x000fe200078608ff */
[----:B------:R-:W-:Y:S01]  /*3d60*/  @P1 STG.E.U16 desc[UR36][R6.64+0x2], R25 ;  /* 0x0000021906001986 */ /* 0x000fe2000c101524 */
[----:B------:R-:W-:Y:S01]  /*3d70*/  ISETP.GT.AND P1, PT, R3, 0x8, P0 ;  /* 0x000000080300780c */ /* 0x000fe20000724270 */
[----:B------:R-:W-:Y:S01]  /*3d80*/  FMUL R32, R32, R56 ;  /* 0x0000003820207220 */ /* 0x000fe20000400000 */
[----:B------:R-:W-:Y:S01]  /*3d90*/  F2FP.F16.F32.PACK_AB R26, RZ, R26 ;  /* 0x0000001aff1a723e */ /* 0x000fe200000000ff */
[----:B------:R-:W-:Y:S01]  /*3da0*/  IMAD.X R9, R5, 0x1, R7, P3 ;  /* 0x0000000105097824 */ /* 0x000fe200018e0607 */
[----:B------:R-:W-:Y:S01]  /*3db0*/  F2FP.F16.F32.PACK_AB R27, RZ, R27 ;  /* 0x0000001bff1b723e */ /* 0x000fe200000000ff */
[-C--:B------:R-:W-:Y:S01]  /*3dc0*/  FMUL R33, R33, R56.reuse ;  /* 0x0000003821217220 */ /* 0x080fe20000400000 */
[----:B------:R-:W-:Y:S01]  /*3dd0*/  ISETP.GT.AND P0, PT, R4, 0x8, PT ;  /* 0x000000080400780c */ /* 0x000fe20003f04270 */
[----:B------:R-:W-:Y:S01]  /*3de0*/  FMUL R34, R34, R56 ;  /* 0x0000003822227220 */ /* 0x000fe20000400000 */
[----:B------:R-:W-:Y:S01]  /*3df0*/  F2FP.F16.F32.PACK_AB R28, RZ, R28 ;  /* 0x0000001cff1c723e */ /* 0x000fe200000000ff */
[-C--:B------:R-:W-:Y:S01]  /*3e00*/  FMUL R35, R35, R56.reuse ;  /* 0x0000003823237220 */ /* 0x080fe20000400000 */
[C---:B------:R-:W-:Y:S01]  /*3e10*/  ISETP.GT.AND P4, PT, R3.reuse, RZ, P0 ;  /* 0x000000ff0300720c */ /* 0x040fe20000784270 */
[-C--:B------:R-:W-:Y:S01]  /*3e20*/  FMUL R36, R36, R56.reuse ;  /* 0x0000003824247220 */ /* 0x080fe20000400000 */
[----:B------:R-:W-:Y:S01]  /*3e30*/  F2FP.F16.F32.PACK_AB R29, RZ, R29 ;  /* 0x0000001dff1d723e */ /* 0x000fe200000000ff */
[----:B------:R-:W-:Y:S01]  /*3e40*/  @P1 STG.E.U16 desc[UR36][R8.64], R26 ;  /* 0x0000001a08001986 */ /* 0x000fe2000c101524 */
[----:B------:R-:W-:Y:S01]  /*3e50*/  ISETP.GT.AND P1, PT, R3, 0x8, P0 ;  /* 0x000000080300780c */ /* 0x000fe20000724270 */
[-C--:B------:R-:W-:Y:S01]  /*3e60*/  FMUL R37, R37, R56.reuse ;  /* 0x0000003825257220 */ /* 0x080fe20000400000 */
[C---:B------:R-:W-:Y:S01]  /*3e70*/  ISETP.GT.AND P0, PT, R4.reuse, 0x10, PT ;  /* 0x000000100400780c */ /* 0x040fe20003f04270 */
[----:B------:R-:W-:Y:S01]  /*3e80*/  @P2 STG.E.U16 desc[UR36][R8.64+0x2], R27 ;  /* 0x0000021b08002986 */ /* 0x000fe2000c101524 */
[----:B------:R-:W-:Y:S01]  /*3e90*/  ISETP.GT.AND P2, PT, R4, 0x9, PT ;  /* 0x000000090400780c */ /* 0x000fe20003f44270 */
[----:B------:R-:W-:Y:S01]  /*3ea0*/  FMUL R38, R38, R56 ;  /* 0x0000003826267220 */ /* 0x000fe20000400000 */
[----:B------:R-:W-:Y:S01]  /*3eb0*/  F2FP.F16.F32.PACK_AB R30, RZ, R30 ;  /* 0x0000001eff1e723e */ /* 0x000fe200000000ff */
[-C--:B------:R-:W-:Y:S01]  /*3ec0*/  FMUL R39, R39, R56.reuse ;  /* 0x0000003827277220 */ /* 0x080fe20000400000 */
[C---:B------:R-:W-:Y:S01]  /*3ed0*/  ISETP.GT.AND P3, PT, R3.reuse, RZ, P2 ;  /* 0x000000ff0300720c */ /* 0x040fe20001764270 */
[----:B------:R-:W-:Y:S01]  /*3ee0*/  @P4 STG.E.U16 desc[UR36][R6.64+0x10], R28 ;  /* 0x0000101c06004986 */ /* 0x000fe2000c101524 */
[----:B------:R-:W-:Y:S01]  /*3ef0*/  ISETP.GT.AND P2, PT, R3, 0x8, P2 ;  /* 0x000000080300780c */ /* 0x000fe20001744270 */
[-C--:B------:R-:W-:Y:S01]  /*3f00*/  FMUL R40, R40, R56.reuse ;  /* 0x0000003828287220 */ /* 0x080fe20000400000 */
[----:B------:R-:W-:Y:S01]  /*3f10*/  F2FP.F16.F32.PACK_AB R31, RZ, R31 ;  /* 0x0000001fff1f723e */ /* 0x000fe200000000ff */
[-C--:B------:R-:W-:Y:S01]  /*3f20*/  FMUL R41, R41, R56.reuse ;  /* 0x0000003829297220 */ /* 0x080fe20000400000 */
[----:B------:R-:W-:Y:S01]  /*3f30*/  ISETP.GT.AND P4, PT, R3, RZ, P0 ;  /* 0x000000ff0300720c */ /* 0x000fe20000784270 */
[----:B------:R-:W-:Y:S01]  /*3f40*/  FMUL R42, R42, R56 ;  /* 0x000000382a2a7220 */ /* 0x000fe20000400000 */
[----:B------:R-:W-:Y:S01]  /*3f50*/  F2FP.F16.F32.PACK_AB R32, RZ, R32 ;  /* 0x00000020ff20723e */ /* 0x000fe200000000ff */
[-C--:B------:R-:W-:Y:S01]  /*3f60*/  FMUL R43, R43, R56.reuse ;  /* 0x000000382b2b7220 */ /* 0x080fe20000400000 */
[----:B------:R-:W-:Y:S01]  /*3f70*/  F2FP.F16.F32.PACK_AB R33, RZ, R33 ;  /* 0x00000021ff21723e */ /* 0x000fe200000000ff */
[----:B------:R-:W-:Y:S01]  /*3f80*/  FMUL R44, R44, R56 ;  /* 0x000000382c2c7220 */ /* 0x000fe20000400000 */
[----:B------:R-:W-:Y:S01]  /*3f90*/  F2FP.F16.F32.PACK_AB R34, RZ, R34 ;  /* 0x00000022ff22723e */ /* 0x000fe200000000ff */
[----:B------:R-:W-:Y:S01]  /*3fa0*/  @P3 STG.E.U16 desc[UR36][R6.64+0x12], R29 ;  /* 0x0000121d06003986 */ /* 0x000fe2000c101524 */
[----:B------:R-:W-:Y:S01]  /*3fb0*/  ISETP.GT.AND P3, PT, R4, 0x11, PT ;  /* 0x000000110400780c */ /* 0x000fe20003f64270 */
[-C--:B------:R-:W-:Y:S01]  /*3fc0*/  FMUL R45, R45, R56.reuse ;  /* 0x000000382d2d7220 */ /* 0x080fe20000400000 */
[----:B------:R-:W-:Y:S01]  /*3fd0*/  F2FP.F16.F32.PACK_AB R35, RZ, R35 ;  /* 0x00000023ff23723e */ /* 0x000fe200000000ff */
[----:B------:R-:W-:Y:S01]  /*3fe0*/  @P1 STG.E.U16 desc[UR36][R8.64+0x10], R30 ;  /* 0x0000101e08001986 */ /* 0x000fe2000c101524 */
[C---:B------:R-:W-:Y:S01]  /*3ff0*/  ISETP.GT.AND P1, PT, R3.reuse, 0x8, P0 ;  /* 0x000000080300780c */ /* 0x040fe20000724270 */
[-C--:B------:R-:W-:Y:S01]  /*4000*/  FMUL R46, R46, R56.reuse ;  /* 0x000000382e2e7220 */ /* 0x080fe20000400000 */
[----:B------:R-:W-:Y:S01]  /*4010*/  ISETP.GT.AND P0, PT, R4, 0x18, PT ;  /* 0x000000180400780c */ /* 0x000fe20003f04270 */
[----:B------:R-:W-:Y:S01]  /*4020*/  @P2 STG.E.U16 desc[UR36][R8.64+0x12], R31 ;  /* 0x0000121f08002986 */ /* 0x000fe2000c101524 */
[----:B------:R-:W-:Y:S01]  /*4030*/  ISETP.GT.AND P2, PT, R3, RZ, P3 ;  /* 0x000000ff0300720c */ /* 0x000fe20001f44270 */
[-C--:B------:R-:W-:Y:S01]  /*4040*/  FMUL R47, R47, R56.reuse ;  /* 0x000000382f2f7220 */ /* 0x080fe20000400000 */
[C---:B------:R-:W-:Y:S01]  /*4050*/  ISETP.GT.AND P3, PT, R3.reuse, 0x8, P3 ;  /* 0x000000080300780c */ /* 0x040fe20001f64270 */
[----:B------:R-:W-:Y:S01]  /*4060*/  @P4 STG.E.U16 desc[UR36][R6.64+0x20], R32 ;  /* 0x0000202006004986 */ /* 0x000fe2000c101524 */
[----:B------:R-:W-:Y:S01]  /*4070*/  ISETP.GT.AND P4, PT, R3, RZ, P0 ;  /* 0x000000ff0300720c */ /* 0x000fe20000784270 */
[----:B------:R-:W-:Y:S01]  /*4080*/  FMUL R48, R48, R56 ;  /* 0x0000003830307220 */ /* 0x000fe20000400000 */
[----:B------:R-:W-:Y:S01]  /*4090*/  F2FP.F16.F32.PACK_AB R36, RZ, R36 ;  /* 0x00000024ff24723e */ /* 0x000fe200000000ff */
[-C--:B------:R-:W-:Y:S01]  /*40a0*/  FMUL R49, R49, R56.reuse ;  /* 0x0000003831317220 */ /* 0x080fe20000400000 */
[----:B------:R-:W-:Y:S01]  /*40b0*/  F2FP.F16.F32.PACK_AB R37, RZ, R37 ;  /* 0x00000025ff25723e */ /* 0x000fe200000000ff */
[----:B------:R-:W-:Y:S01]  /*40c0*/  FMUL R50, R50, R56 ;  /* 0x0000003832327220 */ /* 0x000fe20000400000 */
[----:B------:R-:W-:Y:S01]  /*40d0*/  F2FP.F16.F32.PACK_AB R38, RZ, R38 ;  /* 0x00000026ff26723e */ /* 0x000fe200000000ff */
[----:B------:R-:W-:Y:S01]  /*40e0*/  FMUL R51, R51, R56 ;  /* 0x0000003833337220 */ /* 0x000fe20000400000 */
[----:B------:R-:W-:Y:S01]  /*40f0*/  F2FP.F16.F32.PACK_AB R39, RZ, R39 ;  /* 0x00000027ff27723e */ /* 0x000fe200000000ff */
[----:B------:R-:W-:Y:S01]  /*4100*/  @P2 STG.E.U16 desc[UR36][R6.64+0x22], R33 ;  /* 0x0000222106002986 */ /* 0x000fe2000c101524 */
[----:B------:R-:W-:Y:S01]  /*4110*/  F2FP.F16.F32.PACK_AB R40, RZ, R40 ;  /* 0x00000028ff28723e */ /* 0x000fe200000000ff */
        /* <DEDUP_REMOVED lines=10> */
[----:B------:R-:W-:Y:S01]  /*41c0*/  @P4 STG.E.U16 desc[UR36][R6.64+0x30], R36 ;  /* 0x0000302406004986 */ /* 0x000fe2000c101524 */
[----:B------:R-:W-:Y:S01]  /*41d0*/  ISETP.GT.AND P2, PT, R3, RZ, P3 ;  /* 0x000000ff0300720c */ /* 0x000fe20001f44270 */
[----:B------:R-:W-:Y:S01]  /*41e0*/  FMUL R55, R55, R56 ;  /* 0x0000003837377220 */ /* 0x000fe20000400000 */
[----:B------:R-:W-:-:S02]  /*41f0*/  ISETP.GT.AND P4, PT, R3, 0x8, P3 ;  /* 0x000000080300780c */ /* 0x000fc40001f84270 */
[C---:B------:R-:W-:Y:S02]  /*4200*/  ISETP.GT.AND P3, PT, R3.reuse, RZ, P0 ;  /* 0x000000ff0300720c */ /* 0x040fe40000764270 */
[----:B------:R-:W-:Y:S02]  /*4210*/  ISETP.GT.AND P0, PT, R3, 0x8, P0 ;  /* 0x000000080300780c */ /* 0x000fe40000704270 */
[----:B------:R-:W-:Y:S02]  /*4220*/  F2FP.F16.F32.PACK_AB R43, RZ, R43 ;  /* 0x0000002bff2b723e */ /* 0x000fe400000000ff */
[----:B------:R-:W-:Y:S02]  /*4230*/  F2FP.F16.F32.PACK_AB R44, RZ, R44 ;  /* 0x0000002cff2c723e */ /* 0x000fe400000000ff */
[----:B------:R-:W-:Y:S01]  /*4240*/  F2FP.F16.F32.PACK_AB R45, RZ, R45 ;  /* 0x0000002dff2d723e */ /* 0x000fe200000000ff */
[----:B------:R-:W-:Y:S01]  /*4250*/  @P2 STG.E.U16 desc[UR36][R6.64+0x32], R37 ;  /* 0x0000322506002986 */ /* 0x000fe2000c101524 */
[----:B------:R-:W-:-:S02]  /*4260*/  F2FP.F16.F32.PACK_AB R46, RZ, R46 ;  /* 0x0000002eff2e723e */ /* 0x000fc400000000ff */
[----:B------:R-:W-:Y:S01]  /*4270*/  F2FP.F16.F32.PACK_AB R47, RZ, R47 ;  /* 0x0000002fff2f723e */ /* 0x000fe200000000ff */
[----:B------:R-:W-:Y:S01]  /*4280*/  @P1 STG.E.U16 desc[UR36][R8.64+0x30], R38 ;  /* 0x0000302608001986 */ /* 0x000fe2000c101524 */
[C---:B------:R-:W-:Y:S02]  /*4290*/  ISETP.GT.AND P1, PT, R4.reuse, 0x28, PT ;  /* 0x000000280400780c */ /* 0x040fe40003f24270 */
[----:B------:R-:W-:Y:S01]  /*42a0*/  F2FP.F16.F32.PACK_AB R48, RZ, R48 ;  /* 0x00000030ff30723e */ /* 0x000fe200000000ff */
[----:B------:R-:W-:Y:S01]  /*42b0*/  @P4 STG.E.U16 desc[UR36][R8.64+0x32], R39 ;  /* 0x0000322708004986 */ /* 0x000fe2000c101524 */
[----:B------:R-:W-:Y:S02]  /*42c0*/  ISETP.GT.AND P4, PT, R4, 0x21, PT ;  /* 0x000000210400780c */ /* 0x000fe40003f84270 */
[----:B------:R-:W-:Y:S01]  /*42d0*/  F2FP.F16.F32.PACK_AB R49, RZ, R49 ;  /* 0x00000031ff31723e */ /* 0x000fe200000000ff */
[----:B------:R-:W-:Y:S01]  /*42e0*/  @P3 STG.E.U16 desc[UR36][R6.64+0x40], R40 ;  /* 0x0000402806003986 */ /* 0x000fe2000c101524 */
[----:B------:R-:W-:-:S02]  /*42f0*/  ISETP.GT.AND P2, PT, R3, RZ, P4 ;  /* 0x000000ff0300720c */ /* 0x000fc40002744270 */
[C---:B------:R-:W-:Y:S02]  /*4300*/  ISETP.GT.AND P4, PT, R3.reuse, 0x8, P4 ;  /* 0x000000080300780c */ /* 0x040fe40002784270 */
        /* <DEDUP_REMOVED lines=12> */
[C---:B------:R-:W-:Y:S02]  /*43d0*/  ISETP.GT.AND P2, PT, R3.reuse, RZ, P0 ;  /* 0x000000ff0300720c */ /* 0x040fe40000744270 */
[----:B------:R-:W-:Y:S01]  /*43e0*/  ISETP.GT.AND P0, PT, R3, 0x8, P0 ;  /* 0x000000080300780c */ /* 0x000fe20000704270 */
[----:B------:R-:W-:Y:S01]  /*43f0*/  @P3 STG.E.U16 desc[UR36][R6.64+0x50], R44 ;  /* 0x0000502c06003986 */ /* 0x000fe2000c101524 */
[----:B------:R-:W-:-:S04]  /*4400*/  ISETP.GT.AND P3, PT, R4, 0x30, PT ;  /* 0x000000300400780c */ /* 0x000fc80003f64270 */
[C---:B------:R-:W-:Y:S02]  /*4410*/  ISETP.GT.AND P4, PT, R3.reuse, RZ, P3 ;  /* 0x000000ff0300720c */ /* 0x040fe40001f84270 */
[----:B------:R-:W-:-:S03]  /*4420*/  ISETP.GT.AND P3, PT, R3, 0x8, P3 ;  /* 0x000000080300780c */ /* 0x000fc60001f64270 */
[----:B------:R-:W-:Y:S01]  /*4430*/  @P2 STG.E.U16 desc[UR36][R6.64+0x52], R45 ;  /* 0x0000522d06002986 */ /* 0x000fe2000c101524 */
[----:B------:R-:W-:-:S03]  /*4440*/  ISETP.GT.AND P2, PT, R4, 0x39, PT ;  /* 0x000000390400780c */ /* 0x000fc60003f44270 */
[----:B------:R-:W-:Y:S01]  /*4450*/  @P1 STG.E.U16 desc[UR36][R8.64+0x50], R46 ;  /* 0x0000502e08001986 */ /* 0x000fe2000c101524 */
[----:B------:R-:W-:-:S03]  /*4460*/  ISETP.GT.AND P1, PT, R4, 0x38, PT ;  /* 0x000000380400780c */ /* 0x000fc60003f24270 */
[----:B------:R-:W-:Y:S01]  /*4470*/  @P0 STG.E.U16 desc[UR36][R8.64+0x52], R47 ;  /* 0x0000522f08000986 */ /* 0x000fe2000c101524 */
[----:B------:R-:W-:-:S03]  /*4480*/  ISETP.GT.AND P0, PT, R4, 0x31, PT ;  /* 0x000000310400780c */ /* 0x000fc60003f04270 */
[----:B------:R-:W-:Y:S01]  /*4490*/  @P4 STG.E.U16 desc[UR36][R6.64+0x60], R48 ;  /* 0x0000603006004986 */ /* 0x000fe2000c101524 */
[C---:B------:R-:W-:Y:S02]  /*44a0*/  ISETP.GT.AND P4, PT, R3.reuse, RZ, P0 ;  /* 0x000000ff0300720c */ /* 0x040fe40000784270 */
[----:B------:R-:W-:-:S11]  /*44b0*/  ISETP.GT.AND P0, PT, R3, 0x8, P0 ;  /* 0x000000080300780c */ /* 0x000fd60000704270 */
[----:B------:R-:W-:Y:S02]  /*44c0*/  @P4 IMAD.MOV.U32 R4, RZ, RZ, R6 ;  /* 0x000000ffff044224 */ /* 0x000fe400078e0006 */
[----:B------:R-:W-:-:S05]  /*44d0*/  @P4 IMAD.MOV.U32 R5, RZ, RZ, R7 ;  /* 0x000000ffff054224 */ /* 0x000fca00078e0007 */
[----:B------:R0:W-:Y:S01]  /*44e0*/  @P4 STG.E.U16 desc[UR36][R4.64+0x62], R49 ;  /* 0x0000623104004986 */ /* 0x0001e2000c101524 */
[C---:B------:R-:W-:Y:S02]  /*44f0*/  ISETP.GT.AND P4, PT, R3.reuse, RZ, P2 ;  /* 0x000000ff0300720c */ /* 0x040fe40001784270 */
[----:B------:R-:W-:Y:S01]  /*4500*/  ISETP.GT.AND P2, PT, R3, 0x8, P2 ;  /* 0x000000080300780c */ /* 0x000fe20001744270 */
[----:B0-----:R-:W-:Y:S02]  /*4510*/  @P3 IMAD.MOV.U32 R4, RZ, RZ, R8 ;  /* 0x000000ffff043224 */ /* 0x001fe400078e0008 */
[----:B------:R-:W-:-:S05]  /*4520*/  @P3 IMAD.MOV.U32 R5, RZ, RZ, R9 ;  /* 0x000000ffff053224 */ /* 0x000fca00078e0009 */
[----:B------:R0:W-:Y:S01]  /*4530*/  @P3 STG.E.U16 desc[UR36][R4.64+0x60], R50 ;  /* 0x0000603204003986 */ /* 0x0001e2000c101524 */
[C---:B------:R-:W-:Y:S02]  /*4540*/  ISETP.GT.AND P3, PT, R3.reuse, RZ, P1 ;  /* 0x000000ff0300720c */ /* 0x040fe40000f64270 */
[----:B------:R-:W-:Y:S01]  /*4550*/  ISETP.GT.AND P1, PT, R3, 0x8, P1 ;  /* 0x000000080300780c */ /* 0x000fe20000f24270 */
[----:B0-----:R-:W-:Y:S02]  /*4560*/  @P0 IMAD.MOV.U32 R4, RZ, RZ, R8 ;  /* 0x000000ffff040224 */ /* 0x001fe400078e0008 */
[----:B------:R-:W-:-:S05]  /*4570*/  @P0 IMAD.MOV.U32 R5, RZ, RZ, R9 ;  /* 0x000000ffff050224 */ /* 0x000fca00078e0009 */
[----:B------:R0:W-:Y:S03]  /*4580*/  @P0 STG.E.U16 desc[UR36][R4.64+0x62], R51 ;  /* 0x0000623304000986 */ /* 0x0001e6000c101524 */
[----:B0-----:R-:W-:Y:S02]  /*4590*/  @P3 IMAD.MOV.U32 R4, RZ, RZ, R6 ;  /* 0x000000ffff043224 */ /* 0x001fe400078e0006 */
[----:B------:R-:W-:-:S05]  /*45a0*/  @P3 IMAD.MOV.U32 R5, RZ, RZ, R7 ;  /* 0x000000ffff053224 */ /* 0x000fca00078e0007 */
[----:B------:R0:W-:Y:S04]  /*45b0*/  @P3 STG.E.U16 desc[UR36][R4.64+0x70], R52 ;  /* 0x0000703404003986 */ /* 0x0001e8000c101524 */
[----:B------:R4:W-:Y:S01]  /*45c0*/  @P4 STG.E.U16 desc[UR36][R6.64+0x72], R53 ;  /* 0x0000723506004986 */ /* 0x0009e2000c101524 */
[----:B0-----:R-:W-:Y:S02]  /*45d0*/  @P1 IMAD.MOV.U32 R4, RZ, RZ, R8 ;  /* 0x000000ffff041224 */ /* 0x001fe400078e0008 */
[----:B------:R-:W-:-:S05]  /*45e0*/  @P1 IMAD.MOV.U32 R5, RZ, RZ, R9 ;  /* 0x000000ffff051224 */ /* 0x000fca00078e0009 */
[----:B------:R4:W-:Y:S04]  /*45f0*/  @P1 STG.E.U16 desc[UR36][R4.64+0x70], R54 ;  /* 0x0000703604001986 */ /* 0x0009e8000c101524 */
[----:B------:R4:W-:Y:S02]  /*4600*/  @P2 STG.E.U16 desc[UR36][R8.64+0x72], R55 ;  /* 0x0000723708002986 */ /* 0x0009e4000c101524 */
.L_x_94:
[----:B------:R-:W-:Y:S05]  /*4610*/  BSYNC B0 ;  /* 0x0000000000007941 */ /* 0x000fea0003800000 */
.L_x_32:
[----:B------:R-:W-:Y:S01]  /*4620*/  IADD3 R16, P0, R16, UR38, RZ ;  /* 0x0000002610107c10 */ /* 0x000fe2000ff1e0ff */
[----:B------:R-:W-:Y:S01]  /*4630*/  ULDC.64 UR4, c[0x0][0x650] ;  /* 0x0001940000047ab9 */ /* 0x000fe20000000a00 */
[----:B------:R-:W-:Y:S01]  /*4640*/  PRMT R3, RZ, 0x7610, R3 ;  /* 0x00007610ff037816 */ /* 0x000fe20000000003 */
[----:B------:R-:W-:Y:S01]  /*4650*/  IMAD.MOV.U32 R70, RZ, RZ, -0x1 ;  /* 0xffffffffff467424 */ /* 0x000fe200078e00ff */
[----:B------:R-:W-:Y:S01]  /*4660*/  IADD3.X R17, R17, UR41, RZ, P0, !PT ;  /* 0x0000002911117c10 */ /* 0x000fe200087fe4ff */
[----:B------:R-:W-:Y:S01]  /*4670*/  IMAD.MOV.U32 R67, RZ, RZ, -0x1 ;  /* 0xffffffffff437424 */ /* 0x000fe200078e00ff */
[----:B------:R-:W-:-:S04]  /*4680*/  ISETP.GE.U32.AND P0, PT, R16, UR4, PT ;  /* 0x0000000410007c0c */ /* 0x000fc8000bf06070 */
[----:B------:R-:W-:-:S13]  /*4690*/  ISETP.GE.U32.AND.EX P0, PT, R17, UR5, PT, P0 ;  /* 0x0000000511007c0c */ /* 0x000fda000bf06100 */
[----:B------:R-:W-:Y:S05]  /*46a0*/  @P0 BRA `(.L_x_95) ;  /* 0x00000004004c0947 */ /* 0x000fea0003800000 */
[----:B-12---:R-:W1:Y:S01]  /*46b0*/  LDC.64 R10, c[0x0][0x628] ;  /* 0x00018a00ff0a7b82 */ /* 0x006e620000000a00 */
[----:B---3--:R-:W2:Y:S01]  /*46c0*/  S2R R12, SR_CTAID.X ;  /* 0x00000000000c7919 */ /* 0x008ea20000002500 */
[----:B----4-:R-:W-:Y:S02]  /*46d0*/  IMAD.MOV.U32 R8, RZ, RZ, R16 ;  /* 0x000000ffff087224 */ /* 0x010fe400078e0010 */
[----:B------:R-:W-:Y:S01]  /*46e0*/  IMAD.MOV.U32 R9, RZ, RZ, R17 ;  /* 0x000000ffff097224 */ /* 0x000fe200078e0011 */
[----:B------:R-:W3:Y:S03]  /*46f0*/  S2R R20, SR_CTAID.Y ;  /* 0x0000000000147919 */ /* 0x000ee60000002600 */
[----:B------:R-:W4:Y:S08]  /*4700*/  LDC R0, c[0x0][0x630] ;  /* 0x00018c00ff007b82 */ /* 0x000f300000000800 */
[----:B------:R-:W0:Y:S01]  /*4710*/  LDC.64 R14, c[0x0][0x620] ;  /* 0x00018800ff0e7b82 */ /* 0x000e220000000a00 */
[----:B-1----:R-:W-:-:S04]  /*4720*/  ISETP.NE.U32.AND P0, PT, R10, RZ, PT ;  /* 0x000000ff0a00720c */ /* 0x002fc80003f05070 */
[----:B------:R-:W-:-:S13]  /*4730*/  ISETP.NE.AND.EX P0, PT, R11, RZ, PT, P0 ;  /* 0x000000ff0b00720c */ /* 0x000fda0003f05300 */
[----:B0-234-:R-:W-:Y:S05]  /*4740*/  @!P0 BRA `(.L_x_96) ;  /* 0x0000000000288947 */ /* 0x01dfea0003800000 */
        /* <DEDUP_REMOVED lines=10> */
.L_x_96:
[-CC-:B------:R-:W-:Y:S01]  /*47f0*/  SHF.R.U64 R67, R8, R0.reuse, R9.reuse ;  /* 0x0000000008437219 */ /* 0x180fe20000001209 */
[----:B------:R-:W0:Y:S01]  /*4800*/  LDC.64 R26, c[0x0][0x640] ;  /* 0x00019000ff1a7b82 */ /* 0x000e220000000a00 */
[----:B------:R-:W-:Y:S01]  /*4810*/  SHF.R.U32.HI R0, RZ, R0, R9 ;  /* 0x00000000ff007219 */ /* 0x000fe20000011609 */
[----:B------:R-:W-:Y:S01]  /*4820*/  ULDC UR4, c[0x0][0x150] ;  /* 0x0000540000047ab9 */ /* 0x000fe20000000800 */
[----:B------:R-:W-:Y:S02]  /*4830*/  IADD3 R3, P0, RZ, -R67, RZ ;  /* 0x80000043ff037210 */ /* 0x000fe40007f1e0ff */
[----:B------:R-:W-:-:S03]  /*4840*/  I2FP.F32.U32 R7, R12 ;  /* 0x0000000c00077245 */ /* 0x000fc60000201000 */
[----:B------:R-:W1:Y:S01]  /*4850*/  LDC R6, c[0x0][0x618] ;  /* 0x00018600ff067b82 */ /* 0x000e620000000800 */
[----:B------:R-:W-:Y:S02]  /*4860*/  IMAD.X R5, RZ, RZ, ~R0, P0 ;  /* 0x000000ffff057224 */ /* 0x000fe400000e0e00 */
[----:B------:R-:W-:Y:S01]  /*4870*/  FMUL R7, R7, UR4 ;  /* 0x0000000407077c20 */ /* 0x000fe20008400000 */
[----:B------:R-:W-:Y:S01]  /*4880*/  ULDC UR4, c[0x0][0x154] ;  /* 0x0000550000047ab9 */ /* 0x000fe20000000800 */
[-C--:B------:R-:W-:Y:S02]  /*4890*/  IMAD R0, R5, R14.reuse, RZ ;  /* 0x0000000e05007224 */ /* 0x080fe400078e02ff */
[C---:B------:R-:W-:Y:S01]  /*48a0*/  IMAD.WIDE.U32 R4, R3.reuse, R14, R16 ;  /* 0x0000000e03047225 */ /* 0x040fe200078e0010 */
[----:B------:R-:W2:Y:S01]  /*48b0*/  LDC R11, c[0x0][0x608] ;  /* 0x00018200ff0b7b82 */ /* 0x000ea20000000800 */
[----:B------:R-:W3:Y:S02]  /*48c0*/  F2I.U32.TRUNC.NTZ R7, R7 ;  /* 0x0000000700077305 */ /* 0x000ee4000020f000 */
[----:B------:R-:W-:-:S04]  /*48d0*/  IMAD R3, R3, R15, R0 ;  /* 0x0000000f03037224 */ /* 0x000fc800078e0200 */
[----:B------:R-:W-:Y:S01]  /*48e0*/  IMAD.IADD R3, R5, 0x1, R3 ;  /* 0x0000000105037824 */ /* 0x000fe200078e0203 */
[----:B------:R-:W4:Y:S01]  /*48f0*/  LDC R8, c[0x0][0x658] ;  /* 0x00019600ff087b82 */ /* 0x000f220000000800 */
[----:B------:R-:W-:Y:S02]  /*4900*/  I2FP.F32.U32 R5, R20 ;  /* 0x0000001400057245 */ /* 0x000fe40000201000 */
[----:B0-----:R-:W-:-:S04]  /*4910*/  ISETP.NE.U32.AND P0, PT, R26, RZ, PT ;  /* 0x000000ff1a00720c */ /* 0x001fc80003f05070 */
[----:B------:R-:W-:Y:S01]  /*4920*/  ISETP.NE.AND.EX P0, PT, R27, RZ, PT, P0 ;  /* 0x000000ff1b00720c */ /* 0x000fe20003f05300 */
[----:B------:R-:W0:Y:S01]  /*4930*/  LDC R9, c[0x0][0x144] ;  /* 0x00005100ff097b82 */ /* 0x000e220000000800 */
[-C--:B-1----:R-:W-:Y:S01]  /*4940*/  SHF.R.U64 R13, R4, R6.reuse, R3 ;  /* 0x00000006040d7219 */ /* 0x082fe20000001203 */
[----:B---3--:R-:W-:Y:S01]  /*4950*/  IMAD.MOV R7, RZ, RZ, -R7 ;  /* 0x000000ffff077224 */ /* 0x008fe200078e0a07 */
[----:B------:R-:W-:Y:S01]  /*4960*/  SHF.R.U32.HI R0, RZ, R6, R3 ;  /* 0x00000006ff007219 */ /* 0x000fe20000011603 */
[----:B------:R-:W-:-:S04]  /*4970*/  FMUL R6, R5, UR4 ;  /* 0x0000000405067c20 */ /* 0x000fc80008400000 */
[----:B------:R-:W1:Y:S01]  /*4980*/  LDC R21, c[0x0][0x148] ;  /* 0x00005200ff157b82 */ /* 0x000e620000000800 */
[----:B------:R3:W0:Y:S01]  /*4990*/  F2I.U32.TRUNC.NTZ R14, R6 ;  /* 0x00000006000e7305 */ /* 0x000622000020f000 */
[-CC-:B--2---:R-:W-:Y:S02]  /*49a0*/  SHF.R.U64 R10, R13, R11.reuse, R0.reuse ;  /* 0x0000000b0d0a7219 */ /* 0x184fe40000001200 */
[----:B------:R-:W-:-:S04]  /*49b0*/  SHF.R.U32.HI R3, RZ, R11, R0 ;  /* 0x0000000bff037219 */ /* 0x000fc80000011600 */
[----:B-----5:R-:W2:Y:S01]  /*49c0*/  LDC R24, c[0x0][0x648] ;  /* 0x00019200ff187b82 */ /* 0x020ea20000000800 */
[-CC-:B----4-:R-:W-:Y:S02]  /*49d0*/  SHF.R.U64 R15, R10, R8.reuse, R3.reuse ;  /* 0x000000080a0f7219 */ /* 0x190fe40000001203 */
[----:B------:R-:W-:-:S03]  /*49e0*/  SHF.R.U32.HI R5, RZ, R8, R3 ;  /* 0x00000008ff057219 */ /* 0x000fc60000011603 */
[----:B------:R-:W-:Y:S02]  /*49f0*/  IMAD.MOV.U32 R4, RZ, RZ, R15 ;  /* 0x000000ffff047224 */ /* 0x000fe400078e000f */
[----:B------:R-:W4:Y:S01]  /*4a00*/  LDC R28, c[0x0][0x638] ;  /* 0x00018e00ff1c7b82 */ /* 0x000f220000000800 */
[----:B0-----:R-:W-:-:S07]  /*4a10*/  IMAD R25, R9, R7, R12 ;  /* 0x0000000709197224 */ /* 0x001fce00078e020c */
[----:B------:R-:W0:Y:S08]  /*4a20*/  LDC R29, c[0x0][0x610] ;  /* 0x00018400ff1d7b82 */ /* 0x000e300000000800 */
[----:B------:R-:W0:Y:S01]  /*4a30*/  LDC R30, c[0x0][0x600] ;  /* 0x00018000ff1e7b82 */ /* 0x000e220000000800 */
[----:B-1-3--:R-:W-:Y:S05]  /*4a40*/  @!P0 BRA `(.L_x_97) ;  /* 0x0000000000288947 */ /* 0x00afea0003800000 */
[----:B------:R-:W1:Y:S02]  /*4a50*/  LDC R0, c[0x0][0x64c] ;  /* 0x00019300ff007b82 */ /* 0x000e640000000800 */
[----:B-1----:R-:W-:-:S05]  /*4a60*/  IADD3 R3, P0, R15, R0, RZ ;  /* 0x000000000f037210 */ /* 0x002fca0007f1e0ff */
        /* <DEDUP_REMOVED lines=8> */
.L_x_97:
[----:B------:R-:W-:Y:S01]  /*4af0*/  ISETP.NE.AND P0, PT, R2, 0x1, PT ;  /* 0x000000010200780c */ /* 0x000fe20003f05270 */
[----:B------:R-:W-:Y:S01]  /*4b00*/  IMAD.MOV R14, RZ, RZ, -R14 ;  /* 0x000000ffff0e7224 */ /* 0x000fe200078e0a0e */
[----:B--2---:R-:W-:Y:S02]  /*4b10*/  SHF.R.U64 R0, R4, R24, R5 ;  /* 0x0000001804007219 */ /* 0x004fe40000001205 */
[----:B------:R-:W-:Y:S02]  /*4b20*/  LOP3.LUT R3, R10, R65, RZ, 0xc0, !PT ;  /* 0x000000410a037212 */ /* 0x000fe400078ec0ff */
[----:B------:R-:W-:Y:S01]  /*4b30*/  LOP3.LUT R6, R13, R64, RZ, 0xc0, !PT ;  /* 0x000000400d067212 */ /* 0x000fe200078ec0ff */
[----:B------:R-:W-:Y:S02]  /*4b40*/  IMAD.MOV R4, RZ, RZ, -R0 ;  /* 0x000000ffff047224 */ /* 0x000fe400078e0a00 */
[----:B------:R-:W-:Y:S02]  /*4b50*/  IMAD R0, R60, R0, R3 ;  /* 0x000000003c007224 */ /* 0x000fe400078e0203 */
[----:B----4-:R-:W-:-:S02]  /*4b60*/  IMAD R3, R4, R28, R15 ;  /* 0x0000001c04037224 */ /* 0x010fc400078e020f */
[----:B------:R-:W-:Y:S02]  /*4b70*/  @P0 IMAD R25, R21, R14, R20 ;  /* 0x0000000e15190224 */ /* 0x000fe400078e0214 */
[----:B0-----:R-:W-:Y:S02]  /*4b80*/  IMAD R5, R3, R30, R6 ;  /* 0x0000001e03057224 */ /* 0x001fe400078e0206 */
[----:B------:R-:W-:Y:S02]  /*4b90*/  IMAD R0, R0, R29, R25 ;  /* 0x0000001d00007224 */ /* 0x000fe400078e0219 */
[----:B------:R-:W-:-:S03]  /*4ba0*/  IMAD.MOV.U32 R4, RZ, RZ, 0x1 ;  /* 0x00000001ff047424 */ /* 0x000fc600078e00ff */
[----:B------:R-:W-:Y:S02]  /*4bb0*/  SEL R70, R5, R0, !P0 ;  /* 0x0000000005467207 */ /* 0x000fe40004000000 */
[----:B------:R-:W-:Y:S02]  /*4bc0*/  PRMT R3, R4, 0x7610, R3 ;  /* 0x0000761004037816 */ /* 0x000fe40000000003 */
[----:B------:R-:W-:-:S07]  /*4bd0*/  SEL R0, R0, R5, !P0 ;  /* 0x0000000500007207 */ /* 0x000fce0004000000 */
.L_x_95:
[----:B------:R-:W-:Y:S01]  /*4be0*/  UIADD3 UR42, UR43, UR42, URZ ;  /* 0x0000002a2b2a7290 */ /* 0x000fe2000fffe03f */
[----:B------:R-:W-:Y:S01]  /*4bf0*/  LOP3.LUT P0, RZ, R3, 0xff, RZ, 0xc0, !PT ;  /* 0x000000ff03ff7812 */ /* 0x000fe2000780c0ff */
[----:B------:R-:W-:Y:S02]  /*4c00*/  IMAD.MOV.U32 R71, RZ, RZ, R0 ;  /* 0x000000ffff477224 */ /* 0x000fe400078e0000 */
[----:B------:R-:W-:Y:S02]  /*4c10*/  USHF.R.U32.HI UR4, URZ, 0x2, UR42 ;  /* 0x000000023f047899 */ /* 0x000fe4000801162a */
[----:B------:R-:W-:Y:S02]  /*4c20*/  UISETP.GT.U32.AND UP1, UPT, UR42, 0x3, UPT ;  /* 0x000000032a00788c */ /* 0x000fe4000bf24070 */
[----:B------:R-:W-:Y:S02]  /*4c30*/  ULOP3.LUT UR4, UR4, 0x1, URZ, 0xc0, !UPT ;  /* 0x0000000104047892 */ /* 0x000fe4000f8ec03f */
[----:B------:R-:W-:-:S02]  /*4c40*/  UISETP.LT.U32.AND UP1, UPT, UR43, 0x4, UP1 ;  /* 0x000000042b00788c */ /* 0x000fc40008f21070 */
[----:B------:R-:W-:Y:S02]  /*4c50*/  UISETP.NE.U32.AND UP0, UPT, UR4, 0x1, UPT ;  /* 0x000000010400788c */ /* 0x000fe4000bf05070 */
[----:B------:R-:W-:Y:S02]  /*4c60*/  USEL UR5, URZ, 0x1, !UP1 ;  /* 0x000000013f057887 */ /* 0x000fe4000c800000 */
[----:B------:R-:W-:Y:S02]  /*4c70*/  UISETP.GT.U32.AND UP0, UPT, UR43, 0x3, !UP0 ;  /* 0x000000032b00788c */ /* 0x000fe4000c704070 */
[----:B------:R-:W-:Y:S02]  /*4c80*/  ULOP3.LUT UR42, UR42, 0x3, URZ, 0xc0, !UPT ;  /* 0x000000032a2a7892 */ /* 0x000fe4000f8ec03f */
[----:B------:R-:W-:-:S04]  /*4c90*/  USEL UR4, URZ, 0x1, !UP0 ;  /* 0x000000013f047887 */ /* 0x000fc8000c000000 */
[----:B------:R-:W-:Y:S01]  /*4ca0*/  ULOP3.LUT UR40, UR4, UR40, UR5, 0x96, !UPT ;  /* 0x0000002804287292 */ /* 0x000fe2000f8e9605 */
[----:B------:R-:W-:Y:S11]  /*4cb0*/  @P0 BRA `(.L_x_98) ;  /* 0xffffffc400d40947 */ /* 0x000ff6000383ffff */
[----:B------:R-:W-:Y:S05]  /*4cc0*/  EXIT ;  /* 0x000000000000794d */ /* 0x000fea0003800000 */
.L_x_7:
        /* <DEDUP_REMOVED lines=26> */
.L_x_100:
[----:B------:R-:W0:Y:S01]  /*4e70*/  LDC.64 R28, c[0x0][0x640] ;  /* 0x00019000ff1c7b82 */ /* 0x000e220000000a00 */
[-CC-:B------:R-:W-:Y:S01]  /*4e80*/  SHF.R.U64 R21, R14, R6.reuse, R15.reuse ;  /* 0x000000060e157219 */ /* 0x180fe2000000120f */
[----:B------:R-:W-:Y:S01]  /*4e90*/  IMAD.MOV.U32 R30, RZ, RZ, 0x1 ;  /* 0x00000001ff1e7424 */ /* 0x000fe200078e00ff */
[----:B------:R-:W-:Y:S02]  /*4ea0*/  SHF.R.U32.HI R6, RZ, R6, R15 ;  /* 0x00000006ff067219 */ /* 0x000fe4000001160f */
[----:B------:R-:W-:-:S03]  /*4eb0*/  IADD3 R13, P0, RZ, -R21, RZ ;  /* 0x80000015ff0d7210 */ /* 0x000fc60007f1e0ff */
[----:B------:R-:W1:Y:S02]  /*4ec0*/  LDC R12, c[0x0][0x618] ;  /* 0x00018600ff0c7b82 */ /* 0x000e640000000800 */
[----:B------:R-:W-:-:S04]  /*4ed0*/  IMAD.X R11, RZ, RZ, ~R6, P0 ;  /* 0x000000ffff0b7224 */ /* 0x000fc800000e0e06 */
[-C--:B------:R-:W-:Y:S02]  /*4ee0*/  IMAD R6, R11, R24.reuse, RZ ;  /* 0x000000180b067224 */ /* 0x080fe400078e02ff */
[----:B------:R-:W2:Y:S01]  /*4ef0*/  LDC R14, c[0x0][0x608] ;  /* 0x00018200ff0e7b82 */ /* 0x000ea20000000800 */
[----:B------:R-:W-:-:S04]  /*4f00*/  IMAD.WIDE.U32 R10, R13, R24, R16 ;  /* 0x000000180d0a7225 */ /* 0x000fc800078e0010 */
[----:B------:R-:W-:-:S03]  /*4f10*/  IMAD R13, R13, R25, R6 ;  /* 0x000000190d0d7224 */ /* 0x000fc600078e0206 */
[----:B------:R-:W3:Y:S01]  /*4f20*/  LDC R27, c[0x0][0x658] ;  /* 0x00019600ff1b7b82 */ /* 0x000ee20000000800 */
[----:B------:R-:W-:Y:S01]  /*4f30*/  IMAD.IADD R11, R11, 0x1, R13 ;  /* 0x000000010b0b7824 */ /* 0x000fe200078e020d */
[----:B0-----:R-:W-:-:S04]  /*4f40*/  ISETP.NE.U32.AND P0, PT, R28, RZ, PT ;  /* 0x000000ff1c00720c */ /* 0x001fc80003f05070 */
[----:B------:R-:W-:Y:S02]  /*4f50*/  ISETP.NE.AND.EX P0, PT, R29, RZ, PT, P0 ;  /* 0x000000ff1d00720c */ /* 0x000fe40003f05300 */
[----:B------:R-:W0:Y:S01]  /*4f60*/  LDC R20, c[0x0][0x600] ;  /* 0x00018000ff147b82 */ /* 0x000e220000000800 */
[-CC-:B-1----:R-:W-:Y:S01]  /*4f70*/  SHF.R.U64 R8, R10, R12.reuse, R11.reuse ;  /* 0x0000000c0a087219 */ /* 0x182fe2000000120b */
[----:B------:R-:W-:Y:S01]  /*4f80*/  IMAD.MOV.U32 R10, RZ, RZ, -0x1 ;  /* 0xffffffffff0a7424 */ /* 0x000fe200078e00ff */
[----:B------:R-:W-:-:S05]  /*4f90*/  SHF.R.U32.HI R11, RZ, R12, R11 ;  /* 0x0000000cff0b7219 */ /* 0x000fca000001160b */
[----:B------:R-:W1:Y:S01]  /*4fa0*/  LDC R24, c[0x0][0x648] ;  /* 0x00019200ff187b82 */ /* 0x000e620000000800 */
[-CC-:B--2---:R-:W-:Y:S02]  /*4fb0*/  SHF.R.U64 R23, R8, R14.reuse, R11.reuse ;  /* 0x0000000e08177219 */ /* 0x184fe4000000120b */
[----:B------:R-:W-:-:S05]  /*4fc0*/  SHF.R.U32.HI R6, RZ, R14, R11 ;  /* 0x0000000eff067219 */ /* 0x000fca000001160b */
[----:B------:R-:W2:Y:S01]  /*4fd0*/  LDC R26, c[0x0][0x638] ;  /* 0x00018e00ff1a7b82 */ /* 0x000ea20000000800 */
[-C--:B---3--:R-:W-:Y:S02]  /*4fe0*/  SHF.L.U32 R10, R10, R27.reuse, RZ ;  /* 0x0000001b0a0a7219 */ /* 0x088fe400000006ff */
[-CC-:B------:R-:W-:Y:S02]  /*4ff0*/  SHF.R.U64 R25, R23, R27.reuse, R6.reuse ;  /* 0x0000001b17197219 */ /* 0x180fe40000001206 */
[----:B------:R-:W-:Y:S02]  /*5000*/  LOP3.LUT R32, RZ, R10, RZ, 0x33, !PT ;  /* 0x0000000aff207212 */ /* 0x000fe400078e33ff */
[----:B------:R-:W-:Y:S01]  /*5010*/  SHF.R.U32.HI R11, RZ, R27, R6 ;  /* 0x0000001bff0b7219 */ /* 0x000fe20000011606 */
[----:B------:R-:W3:Y:S01]  /*5020*/  LDC R31, c[0x0][0x610] ;  /* 0x00018400ff1f7b82 */ /* 0x000ee20000000800 */
[----:B------:R-:W-:Y:S01]  /*5030*/  IMAD.MOV.U32 R10, RZ, RZ, R25 ;  /* 0x000000ffff0a7224 */ /* 0x000fe200078e0019 */
[----:B------:R-:W-:Y:S06]  /*5040*/  @!P0 BRA `(.L_x_101) ;  /* 0x0000000000288947 */ /* 0x000fec0003800000 */
        /* <DEDUP_REMOVED lines=10> */
.L_x_101:
[----:B------:R-:W-:Y:S02]  /*50f0*/  ISETP.NE.AND P0, PT, R2, 0x1, PT ;  /* 0x000000010200780c */ /* 0x000fe40003f05270 */
[----:B-1----:R-:W-:Y:S01]  /*5100*/  SHF.R.U64 R6, R10, R24, R11 ;  /* 0x000000180a067219 */ /* 0x002fe2000000120b */
[----:B0-----:R-:W-:Y:S01]  /*5110*/  VIADD R11, R20, 0xffffffff ;  /* 0xffffffff140b7836 */ /* 0x001fe20000000000 */
[----:B------:R-:W-:Y:S02]  /*5120*/  SHF.L.U32 R30, R30, R27, RZ ;  /* 0x0000001b1e1e7219 */ /* 0x000fe400000006ff */
[----:B------:R-:W-:Y:S01]  /*5130*/  LOP3.LUT R5, R23, R32, RZ, 0xc0, !PT ;  /* 0x0000002017057212 */ /* 0x000fe200078ec0ff */
[----:B------:R-:W-:-:S04]  /*5140*/  IMAD.MOV R10, RZ, RZ, -R6 ;  /* 0x000000ffff0a7224 */ /* 0x000fc800078e0a06 */
[----:B------:R-:W-:Y:S01]  /*5150*/  IMAD R6, R30, R6, R5 ;  /* 0x000000061e067224 */ /* 0x000fe200078e0205 */
[----:B------:R-:W-:Y:S01]  /*5160*/  LOP3.LUT R5, R8, R11, RZ, 0xc0, !PT ;  /* 0x0000000b08057212 */ /* 0x000fe200078ec0ff */
[----:B------:R-:W-:Y:S02]  /*5170*/  @P0 IMAD R7, R9, R22, R4 ;  /* 0x0000001609070224 */ /* 0x000fe400078e0204 */
[----:B--2---:R-:W-:Y:S02]  /*5180*/  IMAD R4, R10, R26, R25 ;  /* 0x0000001a0a047224 */ /* 0x004fe400078e0219 */
[----:B---3--:R-:W-:Y:S02]  /*5190*/  IMAD R7, R6, R31, R7 ;  /* 0x0000001f06077224 */ /* 0x008fe400078e0207 */
[----:B------:R-:W-:Y:S02]  /*51a0*/  IMAD R4, R4, R20, R5 ;  /* 0x0000001404047224 */ /* 0x000fe400078e0205 */
[----:B------:R-:W-:-:S02]  /*51b0*/  IMAD.MOV.U32 R8, RZ, RZ, 0x1 ;  /* 0x00000001ff087424 */ /* 0x000fc400078e00ff */
[----:B------:R-:W-:Y:S01]  /*51c0*/  IMAD.MOV.U32 R6, RZ, RZ, R21 ;  /* 0x000000ffff067224 */ /* 0x000fe200078e0015 */
[----:B------:R-:W-:Y:S02]  /*51d0*/  SEL R19, R4, R7, !P0 ;  /* 0x0000000704137207 */ /* 0x000fe40004000000 */
[----:B------:R-:W-:-:S07]  /*51e0*/  SEL R20, R7, R4, !P0 ;  /* 0x0000000407147207 */ /* 0x000fce0004000000 */
.L_x_99:
[----:B------:R-:W-:-:S08]  /*51f0*/  NOP ;  /* 0x0000000000007918 */ /* 0x000fd00000000000 */
[----:B------:R-:W0:-:S00]  /*5200*/  USETMAXREG.DEALLOC.CTAPOOL 0x28 ;  /* 0x00000028000079c8 */ /* 0x000e0000080e0500 */
[----:B0-----:R-:W-:-:S13]  /*5210*/  ISETP.NE.AND P0, PT, R3, RZ, PT ;  /* 0x000000ff0300720c */ /* 0x001fda0003f05270 */
[----:B------:R-:W-:Y:S05]  /*5220*/  @P0 EXIT ;  /* 0x000000000000094d */ /* 0x000fea0003800000 */
[----:B------:R-:W-:Y:S01]  /*5230*/  LOP3.LUT P0, RZ, R8, 0xff, RZ, 0xc0, !PT ;  /* 0x000000ff08ff7812 */ /* 0x000fe2000780c0ff */
[----:B------:R-:W-:Y:S02]  /*5240*/  IMAD.MOV.U32 R3, RZ, RZ, 0x1 ;  /* 0x00000001ff037424 */ /* 0x000fe400078e00ff */
[----:B------:R-:W-:-:S10]  /*5250*/  IMAD.MOV.U32 R8, RZ, RZ, RZ ;  /* 0x000000ffff087224 */ /* 0x000fd400078e00ff */
[----:B------:R-:W-:Y:S05]  /*5260*/  @!P0 BRA `(.L_x_102) ;  /* 0x0000000c00588947 */ /* 0x000fea0003800000 */
[----:B------:R-:W0:Y:S01]  /*5270*/  LDC R3, c[0x0][0x28c] ;  /* 0x0000a300ff037b82 */ /* 0x000e220000000800 */
[----:B------:R-:W-:Y:S01]  /*5280*/  ULDC UR5, c[0x0][0x658] ;  /* 0x0001960000057ab9 */ /* 0x000fe20000000800 */
[----:B------:R-:W-:Y:S01]  /*5290*/  UMOV UR6, 0xffffffff ;  /* 0xffffffff00067882 */ /* 0x000fe20000000000 */
[----:B------:R-:W-:Y:S01]  /*52a0*/  BSSY B0, `(.L_x_102) ;  /* 0x00000d2000007945 */ /* 0x000fe20003800000 */
[----:B------:R-:W-:Y:S01]  /*52b0*/  USHF.L.U32 UR6, UR6, UR5, URZ ;  /* 0x0000000506067299 */ /* 0x000fe2000800063f */
[----:B------:R-:W-:Y:S01]  /*52c0*/  IMAD.MOV.U32 R10, RZ, RZ, 0x1 ;  /* 0x00000001ff0a7424 */ /* 0x000fe200078e00ff */
[----:B------:R-:W-:Y:S01]  /*52d0*/  LOP3.LUT R13, R18, 0x2, RZ, 0xfc, !PT ;  /* 0x00000002120d7812 */ /* 0x000fe200078efcff */
[----:B------:R-:W-:Y:S01]  /*52e0*/  IMAD.MOV.U32 R8, RZ, RZ, RZ ;  /* 0x000000ffff087224 */ /* 0x000fe200078e00ff */
[----:B------:R-:W1:Y:S01]  /*52f0*/  S2UR UR8, SR_CgaCtaId ;  /* 0x00000000000879c3 */ /* 0x000e620000008800 */
[----:B------:R-:W-:Y:S01]  /*5300*/  ULDC UR4, c[0x0][0x600] ;  /* 0x0001800000047ab9 */ /* 0x000fe20000000800 */
[----:B------:R-:W-:Y:S01]  /*5310*/  UMOV UR7, 0x1 ;  /* 0x0000000100077882 */ /* 0x000fe20000000000 */
[----:B------:R-:W-:-:S02]  /*5320*/  UIADD3 UR4, UR4, -0x1, URZ ;  /* 0xffffffff04047890 */ /* 0x000fc4000fffe03f */
[----:B------:R-:W-:Y:S02]  /*5330*/  USHF.L.U32 UR5, UR7, UR5, URZ ;  /* 0x0000000507057299 */ /* 0x000fe4000800063f */
[----:B------:R-:W-:Y:S01]  /*5340*/  ULOP3.LUT UR6, URZ, UR6, URZ, 0x33, !UPT ;  /* 0x000000063f067292 */ /* 0x000fe2000f8e333f */
[----:B------:R-:W-:Y:S01]  /*5350*/  ULDC.64 UR30, c[0x0][0x198] ;  /* 0x00006600001e7ab9 */ /* 0x000fe20000000a00 */
[----:B0-----:R-:W-:-:S05]  /*5360*/  VIADD R3, R3, 0x7f ;  /* 0x0000007f03037836 */ /* 0x001fca0000000000 */
[----:B------:R-:W-:Y:S01]  /*5370*/  SHF.R.S32.HI R4, RZ, 0x1f, R3 ;  /* 0x0000001fff047819 */ /* 0x000fe20000011403 */
[----:B-1----:R-:W-:-:S03]  /*5380*/  IMAD.U32 R11, RZ, RZ, UR8 ;  /* 0x00000008ff0b7e24 */ /* 0x002fc6000f8e00ff */
[----:B------:R-:W-:Y:S01]  /*5390*/  LEA.HI R4, R4, R3, RZ, 0x7 ;  /* 0x0000000304047211 */ /* 0x000fe200078f38ff */
[----:B------:R-:W-:-:S03]  /*53a0*/  IMAD.MOV.U32 R3, RZ, RZ, 0x1 ;  /* 0x00000001ff037424 */ /* 0x000fc600078e00ff */
[----:B------:R-:W-:-:S05]  /*53b0*/  SHF.R.S32.HI R9, RZ, 0x7, R4 ;  /* 0x00000007ff097819 */ /* 0x000fca0000011404 */
[----:B------:R-:W-:-:S07]  /*53c0*/  VIADD R12, R9, 0x1 ;  /* 0x00000001090c7836 */ /* 0x000fce0000000000 */
.L_x_113:
[----:B------:R-:W-:-:S03]  /*53d0*/  UMOV UR7, 0xffffffff ;  /* 0xffffffff00077882 */ /* 0x000fc60000000000 */
[----:B------:R-:W-:Y:S05]  /*53e0*/  BRA.DIV UR7, `(.L_x_103) ;  /* 0x0000000e07e07947 */ /* 0x000fea000b800000 */
[----:B------:R-:W-:-:S13]  /*53f0*/  ELECT P6, URZ, PT ;  /* 0x00000000003f782f */ /* 0x000fda00038c0000 */
.L_x_124:
[----:B------:R-:W0:Y:S01]  /*5400*/  LDC R4, c[0x0][0x28c] ;  /* 0x0000a300ff047b82 */ /* 0x000e220000000800 */
[----:B------:R-:W-:Y:S01]  /*5410*/  BSSY B1, `(.L_x_104) ;  /* 0x0000047000017945 */ /* 0x000fe20003800000 */
[----:B0-----:R-:W-:-:S13]  /*5420*/  ISETP.LT.OR P6, PT, R4, 0x1, !P6 ;  /* 0x000000010400780c */ /* 0x001fda00077c1670 */
[----:B------:R-:W-:Y:S05]  /*5430*/  @P6 BRA `(.L_x_105) ;  /* 0x0000000400106947 */ /* 0x000fea0003800000 */
[----:B------:R-:W-:Y:S02]  /*5440*/  IMAD R20, R20, 0x2, R11 ;  /* 0x0000000214147824 */ /* 0x000fe400078e020b */
[----:B------:R-:W-:Y:S02]  /*5450*/  IMAD.SHL.U32 R19, R19, 0x40, RZ ;  /* 0x0000004013137824 */ /* 0x000fe400078e00ff */
[----:B------:R-:W-:Y:S02]  /*5460*/  IMAD.MOV.U32 R23, RZ, RZ, RZ ;  /* 0x000000ffff177224 */ /* 0x000fe400078e00ff */
[----:B------:R-:W-:Y:S02]  /*5470*/  IMAD.MOV.U32 R4, RZ, RZ, R12 ;  /* 0x000000ffff047224 */ /* 0x000fe400078e000c */
[----:B------:R-:W-:Y:S02]  /*5480*/  IMAD.MOV.U32 R5, RZ, RZ, R3 ;  /* 0x000000ffff057224 */ /* 0x000fe400078e0003 */
[----:B------:R-:W-:-:S02]  /*5490*/  IMAD.MOV.U32 R7, RZ, RZ, R8 ;  /* 0x000000ffff077224 */ /* 0x000fc400078e0008 */
[----:B------:R-:W-:-:S07]  /*54a0*/  IMAD.SHL.U32 R20, R20, 0x40, RZ ;  /* 0x0000004014147824 */ /* 0x000fce00078e00ff */
.L_x_108:
[----:B------:R-:W0:Y:S01]  /*54b0*/  S2UR UR7, SR_CgaCtaId ;  /* 0x00000000000779c3 */ /* 0x000e220000008800 */
[----:B------:R-:W-:Y:S02]  /*54c0*/  MOV R14, 0x400 ;  /* 0x00000400000e7802 */ /* 0x000fe40000000f00 */
[----:B------:R-:W-:-:S13]  /*54d0*/  ISETP.NE.AND P1, PT, R0, RZ, PT ;  /* 0x000000ff0000720c */ /* 0x000fda0003f25270 */
[----:B------:R-:W1:Y:S01]  /*54e0*/  @!P1 LDC R15, c[0x0][0x500] ;  /* 0x00014000ff0f9b82 */ /* 0x000e620000000800 */
[----:B0-----:R-:W-:-:S05]  /*54f0*/  IMAD.U32 R11, RZ, RZ, UR7 ;  /* 0x00000007ff0b7e24 */ /* 0x001fca000f8e00ff */
[----:B------:R-:W-:Y:S02]  /*5500*/  LEA R22, R11, R14, 0x18 ;  /* 0x0000000e0b167211 */ /* 0x000fe400078ec0ff */
[----:B------:R-:W-:-:S03]  /*5510*/  SHF.L.U32 R14, R5, 0x1f, RZ ;  /* 0x0000001f050e7819 */ /* 0x000fc600000006ff */
[----:B------:R-:W-:-:S04]  /*5520*/  IMAD R21, R7, 0x8, R22 ;  /* 0x0000000807157824 */ /* 0x000fc800078e0216 */
[----:B------:R-:W0:Y:S02]  /*5530*/  SYNCS.PHASECHK.TRANS64.TRYWAIT P0, [R21+URZ+0x20], R14 ;  /* 0x0000200e150075a7 */ /* 0x000e24000800017f */
[----:B01----:R-:W-:Y:S05]  /*5540*/  @!P0 BRA `(.L_x_106) ;  /* 0x0000000c00a88947 */ /* 0x003fea0003800000 */
.L_x_125:
[----:B0-----:R-:W-:Y:S01]  /*5550*/  PRMT R14, R13, 0x9910, RZ ;  /* 0x000099100d0e7816 */ /* 0x001fe200000000ff */
[----:B------:R0:W-:Y:S03]  /*5560*/  @!P1 SYNCS.ARRIVE.TRANS64 RZ, [R21+URZ], R15 ;  /* 0x0000000f15ff99a7 */ /* 0x0001e6000800003f */
[----:B------:R-:W-:-:S13]  /*5570*/  ISETP.NE.AND P0, PT, R14, 0x2, PT ;  /* 0x000000020e00780c */ /* 0x000fda0003f05270 */
[----:B0-----:R-:W-:Y:S05]  /*5580*/  @P0 BRA `(.L_x_107) ;  /* 0x0000000000040947 */ /* 0x001fea0003800000 */
[----:B------:R-:W-:Y:S01]  /*5590*/  BPT.TRAP 0x1 ;  /* 0x000000040000795c */ /* 0x000fe20000300000 */
.L_x_107:
[----:B------:R-:W-:Y:S01]  /*55a0*/  IMAD.SHL.U32 R14, R7, 0x4000, RZ ;  /* 0x00004000070e7824 */ /* 0x000fe200078e00ff */
[----:B------:R-:W-:Y:S01]  /*55b0*/  R2UR UR34, R23 ;  /* 0x00000000172272ca */ /* 0x000fe200000e0000 */
[----:B------:R-:W-:Y:S01]  /*55c0*/  VIADD R4, R4, 0xffffffff ;  /* 0xffffffff04047836 */ /* 0x000fe20000000000 */
[----:B------:R-:W-:Y:S01]  /*55d0*/  R2UR UR33, R21 ;  /* 0x00000000152172ca */ /* 0x000fe200000e0000 */
[--C-:B------:R-:W-:Y:S01]  /*55e0*/  IMAD R15, R11, 0x1000, R14.reuse ;  /* 0x000010000b0f7824 */ /* 0x100fe200078e020e */
[----:B------:R-:W-:Y:S01]  /*55f0*/  R2UR UR36, R6 ;  /* 0x00000000062472ca */ /* 0x000fe200000e0000 */
[----:B------:R-:W-:Y:S01]  /*5600*/  IMAD.IADD R14, R22, 0x1, R14 ;  /* 0x00000001160e7824 */ /* 0x000fe200078e020e */
[----:B------:R-:W-:Y:S01]  /*5610*/  R2UR UR35, R20 ;  /* 0x00000000142372ca */ /* 0x000fe200000e0000 */
[----:B------:R-:W-:Y:S01]  /*5620*/  IMAD R15, R15, 0x2, R22 ;  /* 0x000000020f0f7824 */ /* 0x000fe200078e0216 */
[----:B------:R-:W-:Y:S01]  /*5630*/  UIADD3 UR14, UP0, UR30, 0xf0, URZ ;  /* 0x000000f01e0e7890 */ /* 0x000fe2000ff1e03f */
[----:B------:R-:W-:Y:S01]  /*5640*/  R2UR UR19, R19 ;  /* 0x00000000131372ca */ /* 0x000fe200000e0000 */
[----:B------:R-:W-:Y:S01]  /*5650*/  UIADD3 UR42, UP1, UR30, 0x1f0, URZ ;  /* 0x000001f01e2a7890 */ /* 0x000fe2000ff3e03f */
[----:B------:R-:W-:Y:S01]  /*5660*/  R2UR UR8, R14 ;  /* 0x000000000e0872ca */ /* 0x000fe200000e0000 */
[----:B------:R-:W-:Y:S01]  /*5670*/  UIADD3.X UR15, URZ, UR31, URZ, UP0, !UPT ;  /* 0x0000001f3f0f7290 */ /* 0x000fe200087fe43f */
[----:B------:R-:W-:Y:S01]  /*5680*/  R2UR UR24, R15 ;  /* 0x000000000f1872ca */ /* 0x000fe200000e0000 */
[----:B------:R-:W-:Y:S01]  /*5690*/  UIADD3 UR26, UR34, 0x40, URZ ;  /* 0x00000040221a7890 */ /* 0x000fe2000fffe03f */
[----:B------:R-:W-:Y:S01]  /*56a0*/  ISETP.GT.AND P1, PT, R4, 0x1, PT ;  /* 0x000000010400780c */ /* 0x000fe20003f24270 */
[----:B------:R-:W-:Y:S01]  /*56b0*/  UIADD3.X UR43, URZ, UR31, URZ, UP1, !UPT ;  /* 0x0000001f3f2b7290 */ /* 0x000fe20008ffe43f */
[----:B------:R-:W-:Y:S01]  /*56c0*/  VIADD R7, R7, 0x1 ;  /* 0x0000000107077836 */ /* 0x000fe20000000000 */
[----:B------:R-:W-:Y:S01]  /*56d0*/  UMOV UR7, 0x30000 ;  /* 0x0003000000077882 */ /* 0x000fe20000000000 */
[----:B------:R-:W-:Y:S01]  /*56e0*/  UMOV UR22, 0x0 ;  /* 0x0000000000167882 */ /* 0x000fe20000000000 */
[----:B------:R-:W-:Y:S01]  /*56f0*/  UMOV UR23, 0x10000000 ;  /* 0x1000000000177882 */ /* 0x000fe20000000000 */
[----:B------:R-:W-:Y:S01]  /*5700*/  UMOV UR25, UR33 ;  /* 0x0000002100197c82 */ /* 0x000fe20008000000 */
[----:B------:R-:W-:Y:S01]  /*5710*/  ISETP.NE.AND P0, PT, R7, 0x4, PT ;  /* 0x000000040700780c */ /* 0x000fe20003f05270 */
[----:B------:R-:W-:Y:S01]  /*5720*/  UMOV UR28, UR36 ;  /* 0x00000024001c7c82 */ /* 0x000fe20008000000 */
[----:B------:R-:W-:Y:S01]  /*5730*/  UIADD3 UR16, UR8, 0x20100, URZ ;  /* 0x0002010008107890 */ /* 0x000fe2000fffe03f */
[----:B------:R-:W-:Y:S01]  /*5740*/  VIADD R23, R23, 0x80 ;  /* 0x0000008017177836 */ /* 0x000fe20000000000 */
[----:B------:R-:W-:Y:S01]  /*5750*/  UIADD3 UR32, UR24, 0x100, URZ ;  /* 0x0000010018207890 */ /* 0x000fe2000fffe03f */
[----:B------:R-:W-:Y:S01]  /*5760*/  SEL R14, RZ, 0x1, P0 ;  /* 0x00000001ff0e7807 */ /* 0x000fe20000000000 */
[----:B------:R-:W-:Y:S01]  /*5770*/  UIADD3 UR24, UR24, 0x4100, URZ ;  /* 0x0000410018187890 */ /* 0x000fe2000fffe03f */
[----:B------:R-:W-:Y:S01]  /*5780*/  SEL R7, R7, RZ, P0 ;  /* 0x000000ff07077207 */ /* 0x000fe20000000000 */
[----:B------:R-:W-:Y:S01]  /*5790*/  UIADD3 UR8, UR8, 0x22100, URZ ;  /* 0x0002210008087890 */ /* 0x000fe2000fffe03f */
[----:B------:R-:W-:Y:S01]  /*57a0*/  LOP3.LUT R5, R5, R14, RZ, 0x3c, !PT ;  /* 0x0000000e05057212 */ /* 0x000fe200078e3cff */
[----:B------:R-:W-:Y:S01]  /*57b0*/  UMOV UR27, UR35 ;  /* 0x00000023001b7c82 */ /* 0x000fe20008000000 */
[----:B------:R-:W-:Y:S01]  /*57c0*/  UMOV UR17, UR33 ;  /* 0x0000002100117c82 */ /* 0x000fe20008000000 */
[----:B------:R-:W-:Y:S01]  /*57d0*/  UMOV UR18, UR34 ;  /* 0x0000002200127c82 */ /* 0x000fe20008000000 */
[----:B------:R-:W-:Y:S01]  /*57e0*/  UMOV UR20, UR36 ;  /* 0x0000002400147c82 */ /* 0x000fe20008000000 */
[----:B------:R0:W-:Y:S01]  /*57f0*/  UTMALDG.3D.MULTICAST [UR32], [UR14], UR7, desc[UR22] ;  /* 0x000016200e0073b4 */ /* 0x0001e20008011807 */
[----:B------:R-:W-:Y:S01]  /*5800*/  UMOV UR9, UR33 ;  /* 0x0000002100097c82 */ /* 0x000fe20008000000 */
[----:B------:R-:W-:Y:S01]  /*5810*/  UMOV UR11, UR19 ;  /* 0x00000013000b7c82 */ /* 0x000fe20008000000 */
[----:B------:R-:W-:Y:S01]  /*5820*/  UMOV UR12, UR36 ;  /* 0x00000024000c7c82 */ /* 0x000fe20008000000 */
[----:B------:R-:W-:Y:S01]  /*5830*/  UMOV UR10, UR26 ;  /* 0x0000001a000a7c82 */ /* 0x000fe20008000000 */
[----:B------:R0:W-:Y:S01]  /*5840*/  UTMALDG.3D.MULTICAST [UR24], [UR14], UR7, desc[UR22] ;  /* 0x000016180e0073b4 */ /* 0x0001e20008011807 */
[----:B------:R0:W-:Y:S01]  /*5850*/  UTMALDG.3D [UR16], [UR42], desc[UR22] ;  /* 0x000016102a0075b4 */ /* 0x0001e20008011000 */
[----:B------:R0:W-:Y:S02]  /*5860*/  UTMALDG.3D [UR8], [UR42], desc[UR22] ;  /* 0x000016082a0075b4 */ /* 0x0001e40008011000 */
[----:B0-----:R-:W-:Y:S05]  /*5870*/  @P1 BRA `(.L_x_108) ;  /* 0xfffffffc000c1947 */ /* 0x001fea000383ffff */
.L_x_105:
[----:B------:R-:W-:Y:S05]  /*5880*/  BSYNC B1 ;  /* 0x0000000000017941 */ /* 0x000fea0003800000 */
.L_x_104:
[----:B------:R-:W-:Y:S01]  /*5890*/  LOP3.LUT P1, RZ, R10, 0xff, RZ, 0xc0, !PT ;  /* 0x000000ff0aff7812 */ /* 0x000fe2000782c0ff */
[----:B------:R-:W-:Y:S01]  /*58a0*/  IMAD.IADD R8, R9, 0x1, R8 ;  /* 0x0000000109087824 */ /* 0x000fe200078e0208 */
[----:B------:R-:W-:Y:S01]  /*58b0*/  IADD3 R16, P2, R16, UR38, RZ ;  /* 0x0000002610107c10 */ /* 0x000fe2000ff5e0ff */
[----:B------:R-:W-:Y:S01]  /*58c0*/  ULDC.64 UR8, c[0x0][0x650] ;  /* 0x0001940000087ab9 */ /* 0x000fe20000000a00 */
[----:B------:R-:W-:Y:S01]  /*58d0*/  BSSY B1, `(.L_x_109) ;  /* 0x000006c000017945 */ /* 0x000fe20003800000 */
[----:B------:R-:W-:Y:S01]  /*58e0*/  IMAD.MOV.U32 R20, RZ, RZ, -0x1 ;  /* 0xffffffffff147424 */ /* 0x000fe200078e00ff */
[----:B------:R-:W-:Y:S01]  /*58f0*/  SHF.R.U32.HI R4, RZ, 0x2, R8 ;  /* 0x00000002ff047819 */ /* 0x000fe20000011608 */
[----:B------:R-:W-:Y:S01]  /*5900*/  IMAD.MOV.U32 R19, RZ, RZ, -0x1 ;  /* 0xffffffffff137424 */ /* 0x000fe200078e00ff */
[----:B------:R-:W-:Y:S02]  /*5910*/  ISETP.GT.U32.AND P0, PT, R8, 0x3, PT ;  /* 0x000000030800780c */ /* 0x000fe40003f04070 */
[----:B------:R-:W-:-:S02]  /*5920*/  LOP3.LUT R4, R4, 0x1, RZ, 0xc0, !PT ;  /* 0x0000000104047812 */ /* 0x000fc400078ec0ff */
[----:B------:R-:W-:Y:S01]  /*5930*/  ISETP.LT.U32.AND P0, PT, R9, 0x4, P0 ;  /* 0x000000040900780c */ /* 0x000fe20000701070 */
[----:B------:R-:W0:Y:S01]  /*5940*/  @P1 S2R R11, SR_CgaCtaId ;  /* 0x00000000000b1919 */ /* 0x000e220000008800 */
[----:B------:R-:W-:Y:S02]  /*5950*/  @P1 MOV R6, 0x400 ;  /* 0x0000040000061802 */ /* 0x000fe40000000f00 */
[----:B------:R-:W-:Y:S02]  /*5960*/  IADD3.X R17, R17, UR41, RZ, P2, !PT ;  /* 0x0000002911117c10 */ /* 0x000fe400097fe4ff */
[----:B------:R-:W-:Y:S02]  /*5970*/  ISETP.GE.U32.AND P2, PT, R16, UR8, PT ;  /* 0x0000000810007c0c */ /* 0x000fe4000bf46070 */
[----:B------:R-:W-:Y:S02]  /*5980*/  LOP3.LUT R8, R8, 0x3, RZ, 0xc0, !PT ;  /* 0x0000000308087812 */ /* 0x000fe400078ec0ff */
[----:B------:R-:W-:-:S02]  /*5990*/  PRMT R10, RZ, 0x7610, R10 ;  /* 0x00007610ff0a7816 */ /* 0x000fc4000000000a */
[----:B0-----:R-:W-:-:S04]  /*59a0*/  @P1 LEA R6, R11, R6, 0x18 ;  /* 0x000000060b061211 */ /* 0x001fc800078ec0ff */
[----:B------:R0:W-:Y:S01]  /*59b0*/  @P1 SYNCS.ARRIVE.TRANS64.A1T0 RZ, [R6+URZ+0x58], RZ ;  /* 0x000058ff06ff19a7 */ /* 0x0001e2000810003f */
[----:B------:R-:W-:Y:S02]  /*59c0*/  ISETP.NE.U32.AND P1, PT, R4, 0x1, PT ;  /* 0x000000010400780c */ /* 0x000fe40003f25070 */
[----:B------:R-:W-:Y:S02]  /*59d0*/  SEL R4, RZ, 0x1, !P0 ;  /* 0x00000001ff047807 */ /* 0x000fe40004000000 */
[----:B------:R-:W-:Y:S02]  /*59e0*/  ISETP.GE.U32.AND.EX P0, PT, R17, UR9, PT, P2 ;  /* 0x0000000911007c0c */ /* 0x000fe4000bf06120 */
[----:B------:R-:W-:Y:S01]  /*59f0*/  ISETP.GT.U32.AND P1, PT, R9, 0x3, !P1 ;  /* 0x000000030900780c */ /* 0x000fe20004f24070 */
[----:B0-----:R-:W-:-:S03]  /*5a00*/  IMAD.MOV.U32 R6, RZ, RZ, -0x1 ;  /* 0xffffffffff067424 */ /* 0x001fc600078e00ff */
[----:B------:R-:W-:-:S04]  /*5a10*/  SEL R5, RZ, 0x1, !P1 ;  /* 0x00000001ff057807 */ /* 0x000fc80004800000 */
[--C-:B------:R-:W-:Y:S02]  /*5a20*/  LOP3.LUT R3, R5, R3, R4.reuse, 0x96, !PT ;  /* 0x0000000305037212 */ /* 0x100fe400078e9604 */
[----:B------:R-:W-:Y:S01]  /*5a30*/  PRMT R4, RZ, 0x7610, R4 ;  /* 0x00007610ff047816 */ /* 0x000fe20000000004 */
[----:B------:R-:W-:Y:S06]  /*5a40*/  @P0 BRA `(.L_x_110) ;  /* 0x0000000400500947 */ /* 0x000fec0003800000 */
[----:B------:R-:W0:Y:S01]  /*5a50*/  S2R R19, SR_CTAID.X ;  /* 0x0000000000137919 */ /* 0x000e220000002500 */
[----:B------:R-:W-:Y:S01]  /*5a60*/  ULDC.64 UR8, c[0x0][0x628] ;  /* 0x00018a0000087ab9 */ /* 0x000fe20000000a00 */
[----:B------:R-:W1:Y:S01]  /*5a70*/  LDC R20, c[0x0][0x144] ;  /* 0x00005100ff147b82 */ /* 0x000e620000000800 */
[----:B------:R-:W-:Y:S01]  /*5a80*/  ISETP.NE.U32.AND P0, PT, RZ, UR8, PT ;  /* 0x00000008ff007c0c */ /* 0x000fe2000bf05070 */
[----:B------:R-:W2:Y:S01]  /*5a90*/  S2R R14, SR_CTAID.Y ;  /* 0x00000000000e7919 */ /* 0x000ea20000002600 */
[----:B------:R-:W-:Y:S01]  /*5aa0*/  ULDC UR10, c[0x0][0x630] ;  /* 0x00018c00000a7ab9 */ /* 0x000fe20000000800 */
[----:B------:R-:W-:Y:S01]  /*5ab0*/  ULDC UR11, c[0x0][0x150] ;  /* 0x00005400000b7ab9 */ /* 0x000fe20000000800 */
[----:B------:R-:W-:Y:S01]  /*5ac0*/  ISETP.NE.AND.EX P0, PT, RZ, UR9, PT, P0 ;  /* 0x00000009ff007c0c */ /* 0x000fe2000bf05300 */
[----:B------:R-:W-:Y:S02]  /*5ad0*/  IMAD.MOV.U32 R4, RZ, RZ, R16 ;  /* 0x000000ffff047224 */ /* 0x000fe400078e0010 */
[----:B------:R-:W-:Y:S01]  /*5ae0*/  IMAD.MOV.U32 R5, RZ, RZ, R17 ;  /* 0x000000ffff057224 */ /* 0x000fe200078e0011 */
[----:B0-----:R-:W-:-:S09]  /*5af0*/  I2FP.F32.U32 R21, R19 ;  /* 0x0000001300157245 */ /* 0x001fd20000201000 */
[----:B------:R-:W-:Y:S05]  /*5b00*/  @!P0 BRA `(.L_x_111) ;  /* 0x0000000000288947 */ /* 0x000fea0003800000 */
[----:B------:R-:W-:Y:S02]  /*5b10*/  ULDC UR7, c[0x0][0x634] ;  /* 0x00018d0000077ab9 */ /* 0x000fe40000000800 */
[----:B------:R-:W-:-:S05]  /*5b20*/  IADD3 R5, P0, R16, UR7, RZ ;  /* 0x0000000710057c10 */ /* 0x000fca000ff1e0ff */
[----:B------:R-:W-:-:S04]  /*5b30*/  IMAD.X R15, RZ, RZ, R17, P0 ;  /* 0x000000ffff0f7224 */ /* 0x000fc800000e0611 */
[----:B------:R-:W-:-:S04]  /*5b40*/  IMAD.WIDE.U32 R6, R15, UR8, RZ ;  /* 0x000000080f067c25 */ /* 0x000fc8000f8e00ff */
[----:B------:R-:W-:-:S04]  /*5b50*/  IMAD.WIDE.U32 R6, P0, R5, UR9, R6 ;  /* 0x0000000905067c25 */ /* 0x000fc8000f800006 */
[----:B------:R-:W-:-:S04]  /*5b60*/  IMAD.WIDE.U32 R4, R5, UR8, RZ ;  /* 0x0000000805047c25 */ /* 0x000fc8000f8e00ff */
[----:B------:R-:W-:Y:S01]  /*5b70*/  IMAD.MOV.U32 R4, RZ, RZ, R7 ;  /* 0x000000ffff047224 */ /* 0x000fe200078e0007 */
[----:B------:R-:W-:Y:S01]  /*5b80*/  IADD3 RZ, P1, R5, R6, RZ ;  /* 0x0000000605ff7210 */ /* 0x000fe20007f3e0ff */
[----:B------:R-:W-:-:S04]  /*5b90*/  IMAD.X R5, RZ, RZ, RZ, P0 ;  /* 0x000000ffff057224 */ /* 0x000fc800000e06ff */
[----:B------:R-:W-:-:S08]  /*5ba0*/  IMAD.WIDE.U32.X R4, R15, UR9, R4, P1 ;  /* 0x000000090f047c25 */ /* 0x000fd000088e0404 */
.L_x_111:
[----:B------:R-:W-:Y:S01]  /*5bb0*/  FMUL R21, R21, UR11 ;  /* 0x0000000b15157c20 */ /* 0x000fe20008400000 */
[--C-:B------:R-:W-:Y:S01]  /*5bc0*/  SHF.R.U64 R15, R4, UR10, R5.reuse ;  /* 0x0000000a040f7c19 */ /* 0x100fe20008001205 */
[----:B------:R-:W-:Y:S01]  /*5bd0*/  ULDC.64 UR8, c[0x0][0x620] ;  /* 0x0001880000087ab9 */ /* 0x000fe20000000a00 */
[----:B------:R-:W-:Y:S01]  /*5be0*/  SHF.R.U32.HI R4, RZ, UR10, R5 ;  /* 0x0000000aff047c19 */ /* 0x000fe20008011605 */
[----:B------:R-:W-:Y:S01]  /*5bf0*/  ULDC.64 UR10, c[0x0][0x640] ;  /* 0x00019000000a7ab9 */ /* 0x000fe20000000a00 */
[----:B------:R-:W-:Y:S01]  /*5c00*/  IADD3 R5, P0, RZ, -R15, RZ ;  /* 0x8000000fff057210 */ /* 0x000fe20007f1e0ff */
[----:B------:R-:W0:Y:S01]  /*5c10*/  F2I.U32.TRUNC.NTZ R21, R21 ;  /* 0x0000001500157305 */ /* 0x000e22000020f000 */
[----:B------:R-:W-:-:S03]  /*5c20*/  ULDC UR7, c[0x0][0x618] ;  /* 0x0001860000077ab9 */ /* 0x000fc60000000800 */
[----:B------:R-:W-:Y:S01]  /*5c30*/  IMAD.X R4, RZ, RZ, ~R4, P0 ;  /* 0x000000ffff047224 */ /* 0x000fe200000e0e04 */
[----:B------:R-:W-:-:S03]  /*5c40*/  ISETP.NE.U32.AND P0, PT, RZ, UR10, PT ;  /* 0x0000000aff007c0c */ /* 0x000fc6000bf05070 */
[----:B------:R-:W-:Y:S01]  /*5c50*/  IMAD R4, R4, UR8, RZ ;  /* 0x0000000804047c24 */ /* 0x000fe2000f8e02ff */
[----:B------:R-:W-:-:S03]  /*5c60*/  ISETP.NE.AND.EX P0, PT, RZ, UR11, PT, P0 ;  /* 0x0000000bff007c0c */ /* 0x000fc6000bf05300 */
[C---:B------:R-:W-:Y:S02]  /*5c70*/  IMAD R7, R5.reuse, UR9, R4 ;  /* 0x0000000905077c24 */ /* 0x040fe4000f8e0204 */
[----:B------:R-:W-:Y:S01]  /*5c80*/  IMAD.WIDE.U32 R4, R5, UR8, R16 ;  /* 0x0000000805047c25 */ /* 0x000fe2000f8e0010 */
[----:B------:R-:W-:-:S03]  /*5c90*/  ULDC UR8, c[0x0][0x154] ;  /* 0x0000550000087ab9 */ /* 0x000fc60000000800 */
[----:B0-----:R-:W-:Y:S02]  /*5ca0*/  IMAD.MOV R6, RZ, RZ, -R21 ;  /* 0x000000ffff067224 */ /* 0x001fe400078e0a15 */
[----:B------:R-:W0:Y:S01]  /*5cb0*/  LDC R21, c[0x0][0x148] ;  /* 0x00005200ff157b82 */ /* 0x000e220000000800 */
[----:B------:R-:W-:Y:S02]  /*5cc0*/  IMAD.IADD R5, R5, 0x1, R7 ;  /* 0x0000000105057824 */ /* 0x000fe400078e0207 */
[----:B-1----:R-:W-:Y:S01]  /*5cd0*/  IMAD R19, R20, R6, R19 ;  /* 0x0000000614137224 */ /* 0x002fe200078e0213 */
[----:B--2---:R-:W-:Y:S02]  /*5ce0*/  I2FP.F32.U32 R6, R14 ;  /* 0x0000000e00067245 */ /* 0x004fe40000201000 */
[--C-:B------:R-:W-:Y:S02]  /*5cf0*/  SHF.R.U64 R20, R4, UR7, R5.reuse ;  /* 0x0000000704147c19 */ /* 0x100fe40008001205 */
[----:B------:R-:W-:Y:S01]  /*5d00*/  SHF.R.U32.HI R5, RZ, UR7, R5 ;  /* 0x00000007ff057c19 */ /* 0x000fe20008011605 */
[----:B------:R-:W-:Y:S01]  /*5d10*/  FMUL R6, R6, UR8 ;  /* 0x0000000806067c20 */ /* 0x000fe20008400000 */
[----:B------:R-:W-:-:S02]  /*5d20*/  ULDC UR7, c[0x0][0x608] ;  /* 0x0001820000077ab9 */ /* 0x000fc40000000800 */
[--C-:B------:R-:W-:Y:S01]  /*5d30*/  SHF.R.U64 R23, R20, UR7, R5.reuse ;  /* 0x0000000714177c19 */ /* 0x100fe20008001205 */
[----:B------:R1:W2:Y:S01]  /*5d40*/  F2I.U32.TRUNC.NTZ R24, R6 ;  /* 0x0000000600187305 */ /* 0x0002a2000020f000 */
[----:B------:R-:W-:Y:S01]  /*5d50*/  SHF.R.U32.HI R4, RZ, UR7, R5 ;  /* 0x00000007ff047c19 */ /* 0x000fe20008011605 */
[----:B------:R-:W-:-:S03]  /*5d60*/  ULDC UR7, c[0x0][0x658] ;  /* 0x0001960000077ab9 */ /* 0x000fc60000000800 */
[--C-:B------:R-:W-:Y:S02]  /*5d70*/  SHF.R.U64 R22, R23, UR7, R4.reuse ;  /* 0x0000000717167c19 */ /* 0x100fe40008001204 */
[----:B------:R-:W-:-:S03]  /*5d80*/  SHF.R.U32.HI R25, RZ, UR7, R4 ;  /* 0x00000007ff197c19 */ /* 0x000fc60008011604 */
[----:B------:R-:W-:Y:S02]  /*5d90*/  IMAD.MOV.U32 R4, RZ, RZ, R22 ;  /* 0x000000ffff047224 */ /* 0x000fe400078e0016 */
[----:B------:R-:W-:Y:S01]  /*5da0*/  IMAD.MOV.U32 R5, RZ, RZ, R25 ;  /* 0x000000ffff057224 */ /* 0x000fe200078e0019 */
[----:B-1----:R-:W-:Y:S06]  /*5db0*/  @!P0 BRA `(.L_x_112) ;  /* 0x0000000000288947 */ /* 0x002fec0003800000 */
        /* <DEDUP_REMOVED lines=10> */
.L_x_112:
[----:B------:R-:W-:Y:S01]  /*5e60*/  ISETP.NE.AND P0, PT, R2, 0x1, PT ;  /* 0x000000010200780c */ /* 0x000fe20003f05270 */
[----:B------:R-:W-:Y:S01]  /*5e70*/  ULDC UR7, c[0x0][0x648] ;  /* 0x0001920000077ab9 */ /* 0x000fe20000000800 */
[----:B------:R-:W-:Y:S01]  /*5e80*/  LOP3.LUT R23, R23, UR6, RZ, 0xc0, !PT ;  /* 0x0000000617177c12 */ /* 0x000fe2000f8ec0ff */
[----:B--2---:R-:W-:Y:S01]  /*5e90*/  IMAD.MOV R24, RZ, RZ, -R24 ;  /* 0x000000ffff187224 */ /* 0x004fe200078e0a18 */
[----:B------:R-:W-:Y:S01]  /*5ea0*/  SHF.R.U64 R4, R4, UR7, R5 ;  /* 0x0000000704047c19 */ /* 0x000fe20008001205 */
[----:B------:R-:W-:Y:S01]  /*5eb0*/  ULDC UR7, c[0x0][0x638] ;  /* 0x00018e0000077ab9 */ /* 0x000fe20000000800 */
[----:B------:R-:W-:Y:S01]  /*5ec0*/  LOP3.LUT R7, R20, UR4, RZ, 0xc0, !PT ;  /* 0x0000000414077c12 */ /* 0x000fe2000f8ec0ff */
[----:B------:R-:W-:Y:S01]  /*5ed0*/  ULDC UR8, c[0x0][0x610] ;  /* 0x0001840000087ab9 */ /* 0x000fe20000000800 */
[----:B------:R-:W-:Y:S02]  /*5ee0*/  IMAD.MOV.U32 R6, RZ, RZ, R15 ;  /* 0x000000ffff067224 */ /* 0x000fe400078e000f */
[----:B------:R-:W-:-:S02]  /*5ef0*/  IMAD.MOV R5, RZ, RZ, -R4 ;  /* 0x000000ffff057224 */ /* 0x000fc400078e0a04 */
[----:B------:R-:W-:Y:S02]  /*5f00*/  IMAD R4, R4, UR5, R23 ;  /* 0x0000000504047c24 */ /* 0x000fe4000f8e0217 */
[----:B0-----:R-:W-:Y:S02]  /*5f10*/  @P0 IMAD R19, R21, R24, R14 ;  /* 0x0000001815130224 */ /* 0x001fe400078e020e */
[----:B------:R-:W-:Y:S01]  /*5f20*/  IMAD R22, R5, UR7, R22 ;  /* 0x0000000705167c24 */ /* 0x000fe2000f8e0216 */
[----:B------:R-:W-:Y:S01]  /*5f30*/  ULDC UR7, c[0x0][0x600] ;  /* 0x0001800000077ab9 */ /* 0x000fe20000000800 */
[----:B------:R-:W-:Y:S02]  /*5f40*/  IMAD R20, R4, UR8, R19 ;  /* 0x0000000804147c24 */ /* 0x000fe4000f8e0213 */
[----:B------:R-:W-:Y:S02]  /*5f50*/  IMAD R5, R22, UR7, R7 ;  /* 0x0000000716057c24 */ /* 0x000fe4000f8e0207 */
[----:B------:R-:W-:-:S03]  /*5f60*/  IMAD.MOV.U32 R4, RZ, RZ, 0x1 ;  /* 0x00000001ff047424 */ /* 0x000fc600078e00ff */
[----:B------:R-:W-:Y:S02]  /*5f70*/  SEL R19, R5, R20, !P0 ;  /* 0x0000001405137207 */ /* 0x000fe40004000000 */
[----:B------:R-:W-:-:S07]  /*5f80*/  SEL R20, R20, R5, !P0 ;  /* 0x0000000514147207 */ /* 0x000fce0004000000 */
.L_x_110:
[----:B------:R-:W-:Y:S05]  /*5f90*/  BSYNC B1 ;  /* 0x0000000000017941 */ /* 0x000fea0003800000 */
.L_x_109:
[----:B------:R-:W-:-:S13]  /*5fa0*/  LOP3.LUT P0, RZ, R4, 0xff, RZ, 0xc0, !PT ;  /* 0x000000ff04ff7812 */ /* 0x000fda000780c0ff */
[----:B------:R-:W-:Y:S05]  /*5fb0*/  @P0 BRA `(.L_x_113) ;  /* 0xfffffff400040947 */ /* 0x000fea000383ffff */
[----:B------:R-:W-:Y:S05]  /*5fc0*/  BSYNC B0 ;  /* 0x0000000000007941 */ /* 0x000fea0003800000 */
.L_x_102:
[----:B------:R-:W-:-:S03]  /*5fd0*/  UMOV UR7, 0xffffffff ;  /* 0xffffffff00077882 */ /* 0x000fc60000000000 */
[----:B------:R-:W-:Y:S05]  /*5fe0*/  BRA.DIV UR7, `(.L_x_114) ;  /* 0x0000000607147947 */ /* 0x000fea000b800000 */
[----:B------:R-:W-:-:S13]  /*5ff0*/  ELECT P6, URZ, PT ;  /* 0x00000000003f782f */ /* 0x000fda00038c0000 */
.L_x_128:
[----:B------:R-:W-:Y:S04]  /*6000*/  BSSY B0, `(.L_x_115) ;  /* 0x000002b000007945 */ /* 0x000fe80003800000 */
[----:B------:R-:W-:Y:S05]  /*6010*/  @!P6 BRA `(.L_x_116) ;  /* 0x0000000000a4e947 */ /* 0x000fea0003800000 */
[----:B------:R-:W-:-:S04]  /*6020*/  LOP3.LUT R18, R18, 0x2, RZ, 0xfc, !PT ;  /* 0x0000000212127812 */ /* 0x000fc800078efcff */
[----:B------:R-:W-:-:S13]  /*6030*/  ISETP.NE.AND P0, PT, R18, 0x3, PT ;  /* 0x000000031200780c */ /* 0x000fda0003f05270 */
[----:B------:R-:W-:Y:S05]  /*6040*/  @!P0 BRA `(.L_x_117) ;  /* 0x0000000000048947 */ /* 0x000fea0003800000 */
[----:B------:R-:W-:Y:S01]  /*6050*/  BPT.TRAP 0x1 ;  /* 0x000000040000795c */ /* 0x000fe20000300000 */
.L_x_117:
[----:B------:R-:W0:Y:S01]  /*6060*/  S2R R5, SR_CgaCtaId ;  /* 0x0000000000057919 */ /* 0x000e220000008800 */
[----:B------:R-:W-:Y:S02]  /*6070*/  MOV R0, 0x400 ;  /* 0x0000040000007802 */ /* 0x000fe40000000f00 */
[----:B------:R-:W-:Y:S02]  /*6080*/  SHF.L.U32 R2, R3, 0x1f, RZ ;  /* 0x0000001f03027819 */ /* 0x000fe400000006ff */
[----:B0-----:R-:W-:-:S05]  /*6090*/  LEA R5, R5, R0, 0x18 ;  /* 0x0000000005057211 */ /* 0x001fca00078ec0ff */
[----:B------:R-:W-:-:S04]  /*60a0*/  VIADD R5, R5, 0x20 ;  /* 0x0000002005057836 */ /* 0x000fc80000000000 */
[C---:B------:R-:W-:Y:S02]  /*60b0*/  IMAD R7, R8.reuse, 0x8, R5 ;  /* 0x0000000808077824 */ /* 0x040fe400078e0205 */
[----:B------:R-:W-:Y:S02]  /*60c0*/  VIADD R8, R8, 0x1 ;  /* 0x0000000108087836 */ /* 0x000fe40000000000 */
[----:B------:R-:W0:Y:S03]  /*60d0*/  SYNCS.PHASECHK.TRANS64.TRYWAIT P0, [R7+URZ], R2 ;  /* 0x00000002070075a7 */ /* 0x000e26000800017f */
[----:B------:R-:W-:-:S04]  /*60e0*/  ISETP.NE.AND P1, PT, R8, 0x4, PT ;  /* 0x000000040800780c */ /* 0x000fc80003f25270 */
[----:B------:R-:W-:Y:S02]  /*60f0*/  SEL R0, RZ, 0x1, P1 ;  /* 0x00000001ff007807 */ /* 0x000fe40000800000 */
[----:B------:R-:W-:Y:S02]  /*6100*/  SEL R8, R8, RZ, P1 ;  /* 0x000000ff08087207 */ /* 0x000fe40000800000 */
[----:B------:R-:W-:-:S03]  /*6110*/  LOP3.LUT R9, R3, R0, RZ, 0x3c, !PT ;  /* 0x0000000003097212 */ /* 0x000fc600078e3cff */
[----:B------:R-:W-:Y:S01]  /*6120*/  IMAD R6, R8, 0x8, R5 ;  /* 0x0000000808067824 */ /* 0x000fe200078e0205 */
[----:B------:R-:W-:Y:S01]  /*6130*/  SHF.L.U32 R3, R9, 0x1f, RZ ;  /* 0x0000001f09037819 */ /* 0x000fe200000006ff */
[----:B0-----:R-:W-:Y:S06]  /*6140*/  @!P0 BRA `(.L_x_118) ;  /* 0x0000000000dc8947 */ /* 0x001fec0003800000 */
.L_x_129:
[----:B------:R-:W1:Y:S01]  /*6150*/  SYNCS.PHASECHK.TRANS64.TRYWAIT P0, [R6+URZ], R3 ;  /* 0x00000003060075a7 */ /* 0x000e62000800017f */
[----:B------:R-:W-:-:S05]  /*6160*/  VIADD R0, R8, 0x1 ;  /* 0x0000000108007836 */ /* 0x000fca0000000000 */
[----:B------:R-:W-:-:S04]  /*6170*/  ISETP.NE.AND P1, PT, R0, 0x4, PT ;  /* 0x000000040000780c */ /* 0x000fc80003f25270 */
[----:B0-----:R-:W-:Y:S02]  /*6180*/  SEL R2, RZ, 0x1, P1 ;  /* 0x00000001ff027807 */ /* 0x001fe40000800000 */
[----:B------:R-:W-:Y:S02]  /*6190*/  SEL R0, R0, RZ, P1 ;  /* 0x000000ff00007207 */ /* 0x000fe40000800000 */
[----:B------:R-:W-:-:S03]  /*61a0*/  LOP3.LUT R9, R9, R2, RZ, 0x3c, !PT ;  /* 0x0000000209097212 */ /* 0x000fc600078e3cff */
[----:B------:R-:W-:Y:S01]  /*61b0*/  IMAD R7, R0, 0x8, R5 ;  /* 0x0000000800077824 */ /* 0x000fe200078e0205 */
[----:B------:R-:W-:Y:S01]  /*61c0*/  SHF.L.U32 R4, R9, 0x1f, RZ ;  /* 0x0000001f09047819 */ /* 0x000fe200000006ff */
[----:B-1----:R-:W-:Y:S06]  /*61d0*/  @!P0 BRA `(.L_x_119) ;  /* 0x0000000000cc8947 */ /* 0x002fec0003800000 */
.L_x_130:
[----:B------:R-:W1:Y:S01]  /*61e0*/  SYNCS.PHASECHK.TRANS64.TRYWAIT P0, [R7+URZ], R4 ;  /* 0x00000004070075a7 */ /* 0x000e62000800017f */
[----:B------:R-:W-:-:S05]  /*61f0*/  VIADD R0, R0, 0x1 ;  /* 0x0000000100007836 */ /* 0x000fca0000000000 */
[----:B------:R-:W-:-:S04]  /*6200*/  ISETP.NE.AND P1, PT, R0, 0x4, PT ;  /* 0x000000040000780c */ /* 0x000fc80003f25270 */
[----:B------:R-:W-:Y:S02]  /*6210*/  SEL R2, RZ, 0x1, P1 ;  /* 0x00000001ff027807 */ /* 0x000fe40000800000 */
[----:B------:R-:W-:Y:S02]  /*6220*/  SEL R0, R0, RZ, P1 ;  /* 0x000000ff00007207 */ /* 0x000fe40000800000 */
[----:B------:R-:W-:Y:S01]  /*6230*/  LOP3.LUT R2, R9, R2, RZ, 0x3c, !PT ;  /* 0x0000000209027212 */ /* 0x000fe200078e3cff */
[----:B-1----:R-:W-:Y:S06]  /*6240*/  @!P0 BRA `(.L_x_120) ;  /* 0x0000000000c48947 */ /* 0x002fec0003800000 */
.L_x_131:
[----:B------:R-:W-:Y:S01]  /*6250*/  IMAD R5, R0, 0x8, R5 ;  /* 0x0000000800057824 */ /* 0x000fe200078e0205 */
[----:B------:R-:W-:-:S07]  /*6260*/  SHF.L.U32 R0, R2, 0x1f, RZ ;  /* 0x0000001f02007819 */ /* 0x000fce00000006ff */
.L_x_121:
[----:B--2---:R2:W3:Y:S02]  /*6270*/  SYNCS.PHASECHK.TRANS64.TRYWAIT P0, [R5+URZ], R0 ;  /* 0x00000000050075a7 */ /* 0x0044e4000800017f */
[----:B---3--:R-:W-:Y:S05]  /*6280*/  @!P0 NANOSLEEP.SYNCS 0x989680 ;  /* 0x009896800000895d */ /* 0x008fea0003900000 */
[----:B------:R-:W3:Y:S02]  /*6290*/  @!P0 SYNCS.PHASECHK.TRANS64 P0, [R5+URZ], R0 ;  /* 0x00000000050085a7 */ /* 0x000ee4000800007f */
[----:B---3--:R-:W-:Y:S05]  /*62a0*/  @!P0 BRA `(.L_x_121) ;  /* 0xfffffffc00f08947 */ /* 0x008fea000383ffff */
.L_x_116:
[----:B------:R-:W-:Y:S05]  /*62b0*/  BSYNC B0 ;  /* 0x0000000000007941 */ /* 0x000fea0003800000 */
.L_x_115:
[----:B------:R-:W-:Y:S05]  /*62c0*/  EXIT ;  /* 0x000000000000794d */ /* 0x000fea0003800000 */
.L_x_21:
[----:B-1----:R1:W2:Y:S02]  /*62d0*/  SYNCS.PHASECHK.TRANS64.TRYWAIT P1, [R3+URZ], R0 ;  /* 0x00000000030075a7 */ /* 0x0022a4000802017f */
[----:B--2---:R-:W-:Y:S05]  /*62e0*/  @!P1 NANOSLEEP.SYNCS 0x989680 ;  /* 0x009896800000995d */ /* 0x004fea0003900000 */
[----:B------:R-:W2:Y:S02]  /*62f0*/  @!P1 SYNCS.PHASECHK.TRANS64 P1, [R3+URZ], R0 ;  /* 0x00000000030095a7 */ /* 0x000ea4000802007f */
[----:B--2---:R-:W-:Y:S05]  /*6300*/  @!P1 BRA `(.L_x_21) ;  /* 0xfffffffc00f09947 */ /* 0x004fea000383ffff */
[----:B------:R-:W-:Y:S05]  /*6310*/  BRA `(.L_x_20) ;  /* 0xffffffb400087947 */ /* 0x000fea000383ffff */
.L_x_26:
[----:B-1----:R1:W2:Y:S02]  /*6320*/  SYNCS.PHASECHK.TRANS64.TRYWAIT P1, [R5+URZ], R4 ;  /* 0x00000004050075a7 */ /* 0x0022a4000802017f */
[----:B--2---:R-:W-:Y:S05]  /*6330*/  @!P1 NANOSLEEP.SYNCS 0x989680 ;  /* 0x009896800000995d */ /* 0x004fea0003900000 */
[----:B------:R-:W2:Y:S02]  /*6340*/  @!P1 SYNCS.PHASECHK.TRANS64 P1, [R5+URZ], R4 ;  /* 0x00000004050095a7 */ /* 0x000ea4000802007f */
[----:B--2---:R-:W-:Y:S05]  /*6350*/  @!P1 BRA `(.L_x_26) ;  /* 0xfffffffc00f09947 */ /* 0x004fea000383ffff */
[----:B------:R-:W-:Y:S05]  /*6360*/  BRA `(.L_x_25) ;  /* 0xffffffb800547947 */ /* 0x000fea000383ffff */
.L_x_103:
[----:B------:R-:W-:Y:S01]  /*6370*/  BSSY B1, `(.L_x_122) ;  /* 0x0000006000017945 */ /* 0x000fe20003800000 */
[----:B------:R-:W-:-:S07]  /*6380*/  IMAD.MOV.U32 R15, RZ, RZ, -0x1 ;  /* 0xffffffffff0f7424 */ /* 0x000fce00078e00ff */
[----:B------:R-:W-:Y:S05]  /*6390*/  WARPSYNC.COLLECTIVE R15, `(.L_x_123) ;  /* 0x000000000f0c7348 */ /* 0x000fea0003c00000 */
[----:B------:R-:W-:Y:S02]  /*63a0*/  ELECT P6, UR62, PT ;  /* 0x00000000003e782f */ /* 0x000fe400038c0000 */
[----:B------:R-:W-:Y:S01]  /*63b0*/  MOV R14, UR62 ;  /* 0x0000003e000e7c02 */ /* 0x000fe20008000f00 */
[----:B------:R-:W-:Y:S10]  /*63c0*/  ENDCOLLECTIVE ;  /* 0x000000000000791b */ /* 0x000ff40003800000 */
.L_x_123:
[----:B------:R-:W-:Y:S05]  /*63d0*/  BSYNC B1 ;  /* 0x0000000000017941 */ /* 0x000fea0003800000 */
.L_x_122:
[----:B------:R-:W-:Y:S05]  /*63e0*/  BRA `(.L_x_124) ;  /* 0xfffffff000047947 */ /* 0x000fea000383ffff */
.L_x_106:
[----:B0-----:R0:W1:Y:S02]  /*63f0*/  SYNCS.PHASECHK.TRANS64.TRYWAIT P0, [R21+URZ+0x20], R14 ;  /* 0x0000200e150075a7 */ /* 0x001064000800017f */
[----:B-1----:R-:W-:Y:S05]  /*6400*/  @!P0 NANOSLEEP.SYNCS 0x989680 ;  /* 0x009896800000895d */ /* 0x002fea0003900000 */
[----:B------:R-:W1:Y:S02]  /*6410*/  @!P0 SYNCS.PHASECHK.TRANS64 P0, [R21+URZ+0x20], R14 ;  /* 0x0000200e150085a7 */ /* 0x000e64000800007f */
[----:B-1----:R-:W-:Y:S05]  /*6420*/  @!P0 BRA `(.L_x_106) ;  /* 0xfffffffc00f08947 */ /* 0x002fea000383ffff */
[----:B------:R-:W-:Y:S05]  /*6430*/  BRA `(.L_x_125) ;  /* 0xfffffff000447947 */ /* 0x000fea000383ffff */
.L_x_114:
[----:B------:R-:W-:Y:S01]  /*6440*/  BSSY B0, `(.L_x_126) ;  /* 0x0000006000007945 */ /* 0x000fe20003800000 */
[----:B------:R-:W-:-:S07]  /*6450*/  IMAD.MOV.U32 R15, RZ, RZ, -0x1 ;  /* 0xffffffffff0f7424 */ /* 0x000fce00078e00ff */
[----:B------:R-:W-:Y:S05]  /*6460*/  WARPSYNC.COLLECTIVE R15, `(.L_x_127) ;  /* 0x000000000f0c7348 */ /* 0x000fea0003c00000 */
[----:B------:R-:W-:Y:S02]  /*6470*/  ELECT P6, UR62, PT ;  /* 0x00000000003e782f */ /* 0x000fe400038c0000 */
[----:B------:R-:W-:Y:S01]  /*6480*/  MOV R14, UR62 ;  /* 0x0000003e000e7c02 */ /* 0x000fe20008000f00 */
[----:B------:R-:W-:Y:S10]  /*6490*/  ENDCOLLECTIVE ;  /* 0x000000000000791b */ /* 0x000ff40003800000 */
.L_x_127:
[----:B------:R-:W-:Y:S05]  /*64a0*/  BSYNC B0 ;  /* 0x0000000000007941 */ /* 0x000fea0003800000 */
.L_x_126:
[----:B------:R-:W-:Y:S05]  /*64b0*/  BRA `(.L_x_128) ;  /* 0xfffffff800d07947 */ /* 0x000fea000383ffff */
.L_x_118:
[----:B0-----:R0:W1:Y:S02]  /*64c0*/  SYNCS.PHASECHK.TRANS64.TRYWAIT P0, [R7+URZ], R2 ;  /* 0x00000002070075a7 */ /* 0x001064000800017f */
[----:B-1----:R-:W-:Y:S05]  /*64d0*/  @!P0 NANOSLEEP.SYNCS 0x989680 ;  /* 0x009896800000895d */ /* 0x002fea0003900000 */
[----:B------:R-:W1:Y:S02]  /*64e0*/  @!P0 SYNCS.PHASECHK.TRANS64 P0, [R7+URZ], R2 ;  /* 0x00000002070085a7 */ /* 0x000e64000800007f */
[----:B-1----:R-:W-:Y:S05]  /*64f0*/  @!P0 BRA `(.L_x_118) ;  /* 0xfffffffc00f08947 */ /* 0x002fea000383ffff */
[----:B------:R-:W-:Y:S05]  /*6500*/  BRA `(.L_x_129) ;  /* 0xfffffffc00107947 */ /* 0x000fea000383ffff */
.L_x_119:
[----:B0-----:R0:W1:Y:S02]  /*6510*/  SYNCS.PHASECHK.TRANS64.TRYWAIT P0, [R6+URZ], R3 ;  /* 0x00000003060075a7 */ /* 0x001064000800017f */
[----:B-1----:R-:W-:Y:S05]  /*6520*/  @!P0 NANOSLEEP.SYNCS 0x989680 ;  /* 0x009896800000895d */ /* 0x002fea0003900000 */
[----:B------:R-:W1:Y:S02]  /*6530*/  @!P0 SYNCS.PHASECHK.TRANS64 P0, [R6+URZ], R3 ;  /* 0x00000003060085a7 */ /* 0x000e64000800007f */
[----:B-1----:R-:W-:Y:S05]  /*6540*/  @!P0 BRA `(.L_x_119) ;  /* 0xfffffffc00f08947 */ /* 0x002fea000383ffff */
[----:B------:R-:W-:Y:S05]  /*6550*/  BRA `(.L_x_130) ;  /* 0xfffffffc00207947 */ /* 0x000fea000383ffff */
.L_x_120:
[----:B-1----:R1:W2:Y:S02]  /*6560*/  SYNCS.PHASECHK.TRANS64.TRYWAIT P0, [R7+URZ], R4 ;  /* 0x00000004070075a7 */ /* 0x0022a4000800017f */
[----:B--2---:R-:W-:Y:S05]  /*6570*/  @!P0 NANOSLEEP.SYNCS 0x989680 ;  /* 0x009896800000895d */ /* 0x004fea0003900000 */
[----:B------:R-:W2:Y:S02]  /*6580*/  @!P0 SYNCS.PHASECHK.TRANS64 P0, [R7+URZ], R4 ;  /* 0x00000004070085a7 */ /* 0x000ea4000800007f */
[----:B--2---:R-:W-:Y:S05]  /*6590*/  @!P0 BRA `(.L_x_120) ;  /* 0xfffffffc00f08947 */ /* 0x004fea000383ffff */
[----:B------:R-:W-:Y:S05]  /*65a0*/  BRA `(.L_x_131) ;  /* 0xfffffffc00287947 */ /* 0x000fea000383ffff */
.L_x_132:
[----:B------:R-:W-:-:S00]  /*65b0*/  BRA `(.L_x_132) ;  /* 0xfffffffc00fc7947 */ /* 0x000fc0000383ffff */
[----:B------:R-:W-:-:S00]  /*65c0*/  NOP ;  /* 0x0000000000007918 */ /* 0x000fc00000000000 */
        /* <DEDUP_REMOVED lines=11> */
.L_x_133:


//--------------------- .nv.global.init           --------------------------
	.section	.nv.global.init,"aw",@progbits
.nv.global.init:
	.type		$str$22,@object
	.size		$str$22,($str$23 - $str$22)
$str$22:
        /*0000*/ 	.byte	0x6b, 0x5f, 0x74, 0x69, 0x6c, 0x65, 0x5f, 0x63, 0x6f, 0x75, 0x6e, 0x74, 0x20, 0x3e, 0x3d, 0x20
        /*0010*/ 	.byte	0x31, 0x00
	.type		$str$23,@object
	.size		$str$23,(__unnamed_1 - $str$23)
$str$23:
        /*0012*/ 	.byte	0x2f, 0x74, 0x6d, 0x70, 0x2f, 0x63, 0x75, 0x74, 0x6c, 0x61, 0x73, 0x73, 0x5f, 0x73, 0x77, 0x65
        /*0022*/ 	.byte	0x65, 0x70, 0x5f, 0x73, 0x72, 0x63, 0x2f, 0x69, 0x6e, 0x63, 0x6c, 0x75, 0x64, 0x65, 0x2f, 0x63
        /*0032*/ 	.byte	0x75, 0x74, 0x6c, 0x61, 0x73, 0x73, 0x2f, 0x67, 0x65, 0x6d, 0x6d, 0x2f, 0x63, 0x6f, 0x6c, 0x6c
        /*0042*/ 	.byte	0x65, 0x63, 0x74, 0x69, 0x76, 0x65, 0x2f, 0x73, 0x6d, 0x39, 0x30, 0x5f, 0x6d, 0x6d, 0x61, 0x5f
        /*0052*/ 	.byte	0x74, 0x6d, 0x61, 0x5f, 0x67, 0x6d, 0x6d, 0x61, 0x5f, 0x73, 0x73, 0x5f, 0x77, 0x61, 0x72, 0x70
        /*0062*/ 	.byte	0x73, 0x70, 0x65, 0x63, 0x69, 0x61, 0x6c, 0x69, 0x7a, 0x65, 0x64, 0x2e, 0x68, 0x70, 0x70, 0x00
	.type		__unnamed_1,@object
	.size		__unnamed_1,(.L_0 - __unnamed_1)
__unnamed_1:
        /*0072*/ 	.byte	0x76, 0x6f, 0x69, 0x64, 0x20, 0x63, 0x75, 0x74, 0x6c, 0x61, 0x73, 0x73, 0x3a, 0x3a, 0x67, 0x65
        /* <DEDUP_REMOVED lines=180> */
        /*0bc2*/ 	.byte	0x79, 0x5d, 0x00
.L_0:


//--------------------- .nv.shared._ZN7cutlass13device_kernelINS_4gemm6kernel13GemmUniversalIN4cute5tupleIJiiiiEEENS1_10collective13CollectiveMmaINS1_34MainloopSm90TmaGmmaWarpSpecializedILi4ENS5_IJNS4_1CILi1EEENSA_ILi2EEESB_EEENS1_35KernelTmaWarpSpecializedCooperativeEEENS5_IJNSA_ILi128EEENSA_ILi64EEESG_EEENS_6half_tENS5_IJlSB_lEEESJ_SK_NS4_8TiledMMAINS4_8MMA_AtomIJNS4_4SM904GMMA25MMA_64x64x16_F32F16F16_SSILNSO_5MajorE0ELSQ_0ELNSO_7ScaleInE1ELSR_1EEEEEENS4_6LayoutINS5_IJSC_SB_SB_EEENS5_IJSB_NSA_ILi0EEESW_EEEEENS5_IJNS4_10UnderscoreESZ_SZ_EEEEENS4_23SM90_TMA_LOAD_MULTICASTENS4_14ComposedLayoutINS4_7SwizzleILi3ELi4ELi3EEENS4_18smem_ptr_flag_bitsILi16EEENSU_INS5_IJNSA_ILi8EEESH_EEENS5_IJSH_SB_EEEEEEEvNS4_8identityENS4_13SM90_TMA_LOADES1C_vS1D_EENS_8epilogue10collective6detail29Sm90TmaWarpSpecializedAdapterINS1H_15DefaultEpilogueISJ_SK_SK_NS1G_6thread17LinearCombinationISJ_Li1EffLNS1L_9ScaleType4KindE0ELNS_15FloatRoundStyleE2ESJ_EENS1_15EpilogueDefaultEEEEEvvEEEEvNT_6ParamsE --------------------------
	.section	.nv.shared._ZN7cutlass13device_kernelINS_4gemm6kernel13GemmUniversalIN4cute5tupleIJiiiiEEENS1_10collective13CollectiveMmaINS1_34MainloopSm90TmaGmmaWarpSpecializedILi4ENS5_IJNS4_1CILi1EEENSA_ILi2EEESB_EEENS1_35KernelTmaWarpSpecializedCooperativeEEENS5_IJNSA_ILi128EEENSA_ILi64EEESG_EEENS_6half_tENS5_IJlSB_lEEESJ_SK_NS4_8TiledMMAINS4_8MMA_AtomIJNS4_4SM904GMMA25MMA_64x64x16_F32F16F16_SSILNSO_5MajorE0ELSQ_0ELNSO_7ScaleInE1ELSR_1EEEEEENS4_6LayoutINS5_IJSC_SB_SB_EEENS5_IJSB_NSA_ILi0EEESW_EEEEENS5_IJNS4_10UnderscoreESZ_SZ_EEEEENS4_23SM90_TMA_LOAD_MULTICASTENS4_14ComposedLayoutINS4_7SwizzleILi3ELi4ELi3EEENS4_18smem_ptr_flag_bitsILi16EEENSU_INS5_IJNSA_ILi8EEESH_EEENS5_IJSH_SB_EEEEEEEvNS4_8identityENS4_13SM90_TMA_LOADES1C_vS1D_EENS_8epilogue10collective6detail29Sm90TmaWarpSpecializedAdapterINS1H_15DefaultEpilogueISJ_SK_SK_NS1G_6thread17LinearCombinationISJ_Li1EffLNS1L_9ScaleType4KindE0ELNS_15FloatRoundStyleE2ESJ_EENS1_15EpilogueDefaultEEEEEvvEEEEvNT_6ParamsE,"aw",@nobits
	.sectionflags	@""
	.align	16
	.zero		1024


//--------------------- .nv.shared.reserved.0     --------------------------
	.section	.nv.shared.reserved.0,"aw",@nobits
	.weak		__nv_reservedSMEM_offset_0_alias
	.size		__nv_reservedSMEM_offset_0_alias, 0, 0
	.other		__nv_reservedSMEM_offset_0_alias,@"STO_CUDA_RESERVED_SHARED STV_DEFAULT"
__nv_reservedSMEM_offset_0_alias:
	.zero		0


//--------------------- .nv.global                --------------------------
	.section	.nv.global,"aw",@nobits
.nv.global:
	.type		_ZN39_INTERNAL_56f0ef52_4_k_cu_7691879d_26264cute1_E,@object
	.size		_ZN39_INTERNAL_56f0ef52_4_k_cu_7691879d_26264cute1_E,(_ZN39_INTERNAL_56f0ef52_4_k_cu_7691879d_26264cuda3std3__45__cpo6cbeginE - _ZN39_INTERNAL_56f0ef52_4_k_cu_7691879d_26264cute1_E)
_ZN39_INTERNAL_56f0ef52_4_k_cu_7691879d_26264cute1_E:
	.zero		1
	.type		_ZN39_INTERNAL_56f0ef52_4_k_cu_7691879d_26264cuda3std3__45__cpo6cbeginE,@object
	.size		_ZN39_INTERNAL_56f0ef52_4_k_cu_7691879d_26264cuda3std3__45__cpo6cbeginE,(_ZN39_INTERNAL_56f0ef52_4_k_cu_7691879d_26264cuda3std3__48in_placeE - _ZN39_INTERNAL_56f0ef52_4_k_cu_7691879d_26264cuda3std3__45__cpo6cbeginE)
_ZN39_INTERNAL_56f0ef52_4_k_cu_7691879d_26264cuda3std3__45__cpo6cbeginE:
	.zero		1
	.type		_ZN39_INTERNAL_56f0ef52_4_k_cu_7691879d_26264cuda3std3__48in_placeE,@object
	.size		_ZN39_INTERNAL_56f0ef52_4_k_cu_7691879d_26264cuda3std3__48in_placeE,(_ZN39_INTERNAL_56f0ef52_4_k_cu_7691879d_26264cuda3std6ranges3__45__cpo9iter_moveE - _ZN39_INTERNAL_56f0ef52_4_k_cu_7691879d_26264cuda3std3__48in_placeE)
_ZN39_INTERNAL_56f0ef52_4_k_cu_7691879d_26264cuda3std3__48in_placeE:
	.zero		1
	.type		_ZN39_INTERNAL_56f0ef52_4_k_cu_7691879d_26264cuda3std6ranges3__45__cpo9iter_moveE,@object
	.size		_ZN39_INTERNAL_56f0ef52_4_k_cu_7691879d_26264cuda3std6ranges3__45__cpo9iter_moveE,(_ZN39_INTERNAL_56f0ef52_4_k_cu_7691879d_26264cuda3std3__45__cpo5beginE - _ZN39_INTERNAL_56f0ef52_4_k_cu_7691879d_26264cuda3std6ranges3__45__cpo9iter_moveE)
_ZN39_INTERNAL_56f0ef52_4_k_cu_7691879d_26264cuda3std6ranges3__45__cpo9iter_moveE:
	.zero		1
	.type		_ZN39_INTERNAL_56f0ef52_4_k_cu_7691879d_26264cuda3std3__45__cpo5beginE,@object
	.size		_ZN39_INTERNAL_56f0ef52_4_k_cu_7691879d_26264cuda3std3__45__cpo5beginE,(_ZN39_INTERNAL_56f0ef52_4_k_cu_7691879d_26264cuda3std3__441_GLOBAL__N__56f0ef52_4_k_cu_7691879d_26266ignoreE - _ZN39_INTERNAL_56f0ef52_4_k_cu_7691879d_26264cuda3std3__45__cpo5beginE)
_ZN39_INTERNAL_56f0ef52_4_k_cu_7691879d_26264cuda3std3__45__cpo5beginE:
	.zero		1
	.type		_ZN39_INTERNAL_56f0ef52_4_k_cu_7691879d_26264cuda3std3__441_GLOBAL__N__56f0ef52_4_k_cu_7691879d_26266ignoreE,@object
	.size		_ZN39_INTERNAL_56f0ef52_4_k_cu_7691879d_26264cuda3std3__441_GLOBAL__N__56f0ef52_4_k_cu_7691879d_26266ignoreE,(_ZN39_INTERNAL_56f0ef52_4_k_cu_7691879d_26264cute7productE - _ZN39_INTERNAL_56f0ef52_4_k_cu_7691879d_26264cuda3std3__441_GLOBAL__N__56f0ef52_4_k_cu_7691879d_26266ignoreE)
_ZN39_INTERNAL_56f0ef52_4_k_cu_7691879d_26264cuda3std3__441_GLOBAL__N__56f0ef52_4_k_cu_7691879d_26266ignoreE:
	.zero		1
	.type		_ZN39_INTERNAL_56f0ef52_4_k_cu_7691879d_26264cute7productE,@object
	.size		_ZN39_INTERNAL_56f0ef52_4_k_cu_7691879d_26264cute7productE,(_ZN39_INTERNAL_56f0ef52_4_k_cu_7691879d_26264cuda3std3__45__cpo3endE - _ZN39_INTERNAL_56f0ef52_4_k_cu_7691879d_26264cute7productE)
_ZN39_INTERNAL_56f0ef52_4_k_cu_7691879d_26264cute7productE:
	.zero		1
	.type		_ZN39_INTERNAL_56f0ef52_4_k_cu_7691879d_26264cuda3std3__45__cpo3endE,@object
	.size		_ZN39_INTERNAL_56f0ef52_4_k_cu_7691879d_26264cuda3std3__45__cpo3endE,(_ZN39_INTERNAL_56f0ef52_4_k_cu_7691879d_26264cuda3std3__419piecewise_constructE - _ZN39_INTERNAL_56f0ef52_4_k_cu_7691879d_26264cuda3std3__45__cpo3endE)
_ZN39_INTERNAL_56f0ef52_4_k_cu_7691879d_26264cuda3std3__45__cpo3endE:
	.zero		1
	.type		_ZN39_INTERNAL_56f0ef52_4_k_cu_7691879d_26264cuda3std3__419piecewise_constructE,@object
	.size		_ZN39_INTERNAL_56f0ef52_4_k_cu_7691879d_26264cuda3std3__419piecewise_constructE,(_ZN39_INTERNAL_56f0ef52_4_k_cu_7691879d_26264cuda3std3__45__cpo4cendE - _ZN39_INTERNAL_56f0ef52_4_k_cu_7691879d_26264cuda3std3__419piecewise_constructE)
_ZN39_INTERNAL_56f0ef52_4_k_cu_7691879d_26264cuda3std3__419piecewise_constructE:
	.zero		1
	.type		_ZN39_INTERNAL_56f0ef52_4_k_cu_7691879d_26264cuda3std3__45__cpo4cendE,@object
	.size		_ZN39_INTERNAL_56f0ef52_4_k_cu_7691879d_26264cuda3std3__45__cpo4cendE,(_ZN39_INTERNAL_56f0ef52_4_k_cu_7691879d_26264cuda3std6ranges3__45__cpo4swapE - _ZN39_INTERNAL_56f0ef52_4_k_cu_7691879d_26264cuda3std3__45__cpo4cendE)
_ZN39_INTERNAL_56f0ef52_4_k_cu_7691879d_26264cuda3std3__45__cpo4cendE:
	.zero		1
	.type		_ZN39_INTERNAL_56f0ef52_4_k_cu_7691879d_26264cuda3std6ranges3__45__cpo4swapE,@object
	.size		_ZN39_INTERNAL_56f0ef52_4_k_cu_7691879d_26264cuda3std6ranges3__45__cpo4swapE,(.L_8 - _ZN39_INTERNAL_56f0ef52_4_k_cu_7691879d_26264cuda3std6ranges3__45__cpo4swapE)
_ZN39_INTERNAL_56f0ef52_4_k_cu_7691879d_26264cuda3std6ranges3__45__cpo4swapE:
	.zero		1
.L_8:


//--------------------- .nv.constant0._ZN7cutlass13device_kernelINS_4gemm6kernel13GemmUniversalIN4cute5tupleIJiiiiEEENS1_10collective13CollectiveMmaINS1_34MainloopSm90TmaGmmaWarpSpecializedILi4ENS5_IJNS4_1CILi1EEENSA_ILi2EEESB_EEENS1_35KernelTmaWarpSpecializedCooperativeEEENS5_IJNSA_ILi128EEENSA_ILi64EEESG_EEENS_6half_tENS5_IJlSB_lEEESJ_SK_NS4_8TiledMMAINS4_8MMA_AtomIJNS4_4SM904GMMA25MMA_64x64x16_F32F16F16_SSILNSO_5MajorE0ELSQ_0ELNSO_7ScaleInE1ELSR_1EEEEEENS4_6LayoutINS5_IJSC_SB_SB_EEENS5_IJSB_NSA_ILi0EEESW_EEEEENS5_IJNS4_10UnderscoreESZ_SZ_EEEEENS4_23SM90_TMA_LOAD_MULTICASTENS4_14ComposedLayoutINS4_7SwizzleILi3ELi4ELi3EEENS4_18smem_ptr_flag_bitsILi16EEENSU_INS5_IJNSA_ILi8EEESH_EEENS5_IJSH_SB_EEEEEEEvNS4_8identityENS4_13SM90_TMA_LOADES1C_vS1D_EENS_8epilogue10collective6detail29Sm90TmaWarpSpecializedAdapterINS1H_15DefaultEpilogueISJ_SK_SK_NS1G_6thread17LinearCombinationISJ_Li1EffLNS1L_9ScaleType4KindE0ELNS_15FloatRoundStyleE2ESJ_EENS1_15EpilogueDefaultEEEEEvvEEEEvNT_6ParamsE --------------------------
	.section	.nv.constant0._ZN7cutlass13device_kernelINS_4gemm6kernel13GemmUniversalIN4cute5tupleIJiiiiEEENS1_10collective13CollectiveMmaINS1_34MainloopSm90TmaGmmaWarpSpecializedILi4ENS5_IJNS4_1CILi1EEENSA_ILi2EEESB_EEENS1_35KernelTmaWarpSpecializedCooperativeEEENS5_IJNSA_ILi128EEENSA_ILi64EEESG_EEENS_6half_tENS5_IJlSB_lEEESJ_SK_NS4_8TiledMMAINS4_8MMA_AtomIJNS4_4SM904GMMA25MMA_64x64x16_F32F16F16_SSILNSO_5MajorE0ELSQ_0ELNSO_7ScaleInE1ELSR_1EEEEEENS4_6LayoutINS5_IJSC_SB_SB_EEENS5_IJSB_NSA_ILi0EEESW_EEEEENS5_IJNS4_10UnderscoreESZ_SZ_EEEEENS4_23SM90_TMA_LOAD_MULTICASTENS4_14ComposedLayoutINS4_7SwizzleILi3ELi4ELi3EEENS4_18smem_ptr_flag_bitsILi16EEENSU_INS5_IJNSA_ILi8EEESH_EEENS5_IJSH_SB_EEEEEEEvNS4_8identityENS4_13SM90_TMA_LOADES1C_vS1D_EENS_8epilogue10collective6detail29Sm90TmaWarpSpecializedAdapterINS1H_15DefaultEpilogueISJ_SK_SK_NS1G_6thread17LinearCombinationISJ_Li1EffLNS1L_9ScaleType4KindE0ELNS_15FloatRoundStyleE2ESJ_EENS1_15EpilogueDefaultEEEEEvvEEEEvNT_6ParamsE,"a",@progbits
	.sectionflags	@""
	.align	4
.nv.constant0._ZN7cutlass13device_kernelINS_4gemm6kernel13GemmUniversalIN4cute5tupleIJiiiiEEENS1_10collective13CollectiveMmaINS1_34MainloopSm90TmaGmmaWarpSpecializedILi4ENS5_IJNS4_1CILi1EEENSA_ILi2EEESB_EEENS1_35KernelTmaWarpSpecializedCooperativeEEENS5_IJNSA_ILi128EEENSA_ILi64EEESG_EEENS_6half_tENS5_IJlSB_lEEESJ_SK_NS4_8TiledMMAINS4_8MMA_AtomIJNS4_4SM904GMMA25MMA_64x64x16_F32F16F16_SSILNSO_5MajorE0ELSQ_0ELNSO_7ScaleInE1ELSR_1EEEEEENS4_6LayoutINS5_IJSC_SB_SB_EEENS5_IJSB_NSA_ILi0EEESW_EEEEENS5_IJNS4_10UnderscoreESZ_SZ_EEEEENS4_23SM90_TMA_LOAD_MULTICASTENS4_14ComposedLayoutINS4_7SwizzleILi3ELi4ELi3EEENS4_18smem_ptr_flag_bitsILi16EEENSU_INS5_IJNSA_ILi8EEESH_EEENS5_IJSH_SB_EEEEEEEvNS4_8identityENS4_13SM90_TMA_LOADES1C_vS1D_EENS_8epilogue10collective6detail29Sm90TmaWarpSpecializedAdapterINS1H_15DefaultEpilogueISJ_SK_SK_NS1G_6thread17LinearCombinationISJ_Li1EffLNS1L_9ScaleType4KindE0ELNS_15FloatRoundStyleE2ESJ_EENS1_15EpilogueDefaultEEEEEvvEEEEvNT_6ParamsE:
	.zero		1664


//--------------------- SYMBOLS --------------------------

	.type		.nv.reservedSmem.offset0,@object
	.size		.nv.reservedSmem.offset0,0x4
	.type		__assertfail,@function
